	.target	sm_90a

	.elftype	@"ET_EXEC"


//--------------------- .note.nv.tkinfo           --------------------------
	.section	.note.nv.tkinfo,"",@"SHT_NOTE"
	.sectionflags	@"SHF_NOTE_NV_TKINFO"
	.tkinfo
        /*0018*/ 	.word	0x00000002
        /*0030*/ 	.string	""
        /*0030*/ 	.string	"ptxas"
        /*0030*/ 	.string	"Cuda compilation tools, release 13.0, V13.0.88"
        /*0030*/ 	.string	"Build cuda_13.0.r13.0/compiler.36424714_0"
        /*0030*/ 	.string	"-v  -suppress-debug-info  -lineinfo  -arch sm_90a "



//--------------------- .note.nv.cuinfo           --------------------------
	.section	.note.nv.cuinfo,"",@"SHT_NOTE"
	.sectionflags	@"SHF_NOTE_NV_CUINFO"
        /*0018*/ 	.short	0x0002
        /*001a*/ 	.short	0x005a
        /*001c*/ 	.short	0x0082
	.zero		2


//--------------------- .nv.info                  --------------------------
	.section	.nv.info,"",@"SHT_CUDA_INFO"
	.align	4


	//----- nvinfo : EIATTR_REGCOUNT
	.align		4
        /*0000*/ 	.byte	0x04, 0x2f
        /*0002*/ 	.short	(.L_1 - .L_0)
	.align		4
.L_0:
        /*0004*/ 	.word	index@(gluon_wgmma)
        /*0008*/ 	.word	0x0000003a


	//----- nvinfo : EIATTR_FRAME_SIZE
	.align		4
.L_1:
        /*000c*/ 	.byte	0x04, 0x11
        /*000e*/ 	.short	(.L_3 - .L_2)
	.align		4
.L_2:
        /*0010*/ 	.word	index@(gluon_wgmma)
        /*0014*/ 	.word	0x00000000


	//----- nvinfo : EIATTR_MIN_STACK_SIZE
	.align		4
.L_3:
        /*0018*/ 	.byte	0x04, 0x12
        /*001a*/ 	.short	(.L_5 - .L_4)
	.align		4
.L_4:
        /*001c*/ 	.word	index@(gluon_wgmma)
        /*0020*/ 	.word	0x00000000
.L_5:


//--------------------- .nv.compat                --------------------------
	.section	.nv.compat,"",@"SHT_CUDA_COMPAT_INFO"
	.align	4
        /*0000*/ 	.byte	0x02, 0x09, 0x01, 0x00, 0x02, 0x02, 0x04, 0x00, 0x02, 0x05, 0x05, 0x00, 0x03, 0x07, 0x01, 0x01
        /*0010*/ 	.byte	0x02, 0x03, 0x03, 0x00, 0x02, 0x06, 0x01, 0x00, 0x04, 0x0b, 0x08, 0x00, 0x00, 0x00, 0x00, 0x00
        /*0020*/ 	.byte	0x00, 0x00, 0x00, 0x00


//--------------------- .nv.info.gluon_wgmma      --------------------------
	.section	.nv.info.gluon_wgmma,"",@"SHT_CUDA_INFO"
	.sectionflags	@""
	.align	4


	//----- nvinfo : EIATTR_CUDA_API_VERSION
	.align		4
        /*0000*/ 	.byte	0x04, 0x37
        /*0002*/ 	.short	(.L_7 - .L_6)
.L_6:
        /*0004*/ 	.word	0x00000082


	//----- nvinfo : EIATTR_KPARAM_INFO
	.align		4
.L_7:
        /*0008*/ 	.byte	0x04, 0x17
        /*000a*/ 	.short	(.L_9 - .L_8)
.L_8:
        /*000c*/ 	.word	0x00000000
        /*0010*/ 	.short	0x000a
        /*0012*/ 	.short	0x0048
        /*0014*/ 	.byte	0x00, 0xf4, 0x21, 0x00


	//----- nvinfo : EIATTR_KPARAM_INFO
	.align		4
.L_9:
        /*0018*/ 	.byte	0x04, 0x17
        /*001a*/ 	.short	(.L_11 - .L_10)
.L_10:
        /*001c*/ 	.word	0x00000000
        /*0020*/ 	.short	0x0009
        /*0022*/ 	.short	0x0040
        /*0024*/ 	.byte	0x00, 0xf4, 0x21, 0x00


	//----- nvinfo : EIATTR_KPARAM_INFO
	.align		4
.L_11:
        /*0028*/ 	.byte	0x04, 0x17
        /*002a*/ 	.short	(.L_13 - .L_12)
.L_12:
        /*002c*/ 	.word	0x00000000
        /*0030*/ 	.short	0x0008
        /*0032*/ 	.short	0x0038
        /*0034*/ 	.byte	0x00, 0xf0, 0x21, 0x00


	//----- nvinfo : EIATTR_KPARAM_INFO
	.align		4
.L_13:
        /*0038*/ 	.byte	0x04, 0x17
        /*003a*/ 	.short	(.L_15 - .L_14)
.L_14:
        /*003c*/ 	.word	0x00000000
        /*0040*/ 	.short	0x0007
        /*0042*/ 	.short	0x0030
        /*0044*/ 	.byte	0x00, 0xf0, 0x21, 0x00


	//----- nvinfo : EIATTR_KPARAM_INFO
	.align		4
.L_15:
        /*0048*/ 	.byte	0x04, 0x17
        /*004a*/ 	.short	(.L_17 - .L_16)
.L_16:
        /*004c*/ 	.word	0x00000000
        /*0050*/ 	.short	0x0006
        /*0052*/ 	.short	0x0028
        /*0054*/ 	.byte	0x00, 0xf0, 0x21, 0x00


	//----- nvinfo : EIATTR_KPARAM_INFO
	.align		4
.L_17:
        /*0058*/ 	.byte	0x04, 0x17
        /*005a*/ 	.short	(.L_19 - .L_18)
.L_18:
        /*005c*/ 	.word	0x00000000
        /*0060*/ 	.short	0x0005
        /*0062*/ 	.short	0x0020
        /*0064*/ 	.byte	0x00, 0xf0, 0x11, 0x00


	//----- nvinfo : EIATTR_KPARAM_INFO
	.align		4
.L_19:
        /*0068*/ 	.byte	0x04, 0x17
        /*006a*/ 	.short	(.L_21 - .L_20)
.L_20:
        /*006c*/ 	.word	0x00000000
        /*0070*/ 	.short	0x0004
        /*0072*/ 	.short	0x001c
        /*0074*/ 	.byte	0x00, 0xf0, 0x11, 0x00


	//----- nvinfo : EIATTR_KPARAM_INFO
	.align		4
.L_21:
        /*0078*/ 	.byte	0x04, 0x17
        /*007a*/ 	.short	(.L_23 - .L_22)
.L_22:
        /*007c*/ 	.word	0x00000000
        /*0080*/ 	.short	0x0003
        /*0082*/ 	.short	0x0018
        /*0084*/ 	.byte	0x00, 0xf0, 0x11, 0x00


	//----- nvinfo : EIATTR_KPARAM_INFO
	.align		4
.L_23:
        /*0088*/ 	.byte	0x04, 0x17
        /*008a*/ 	.short	(.L_25 - .L_24)
.L_24:
        /*008c*/ 	.word	0x00000000
        /*0090*/ 	.short	0x0002
        /*0092*/ 	.short	0x0010
        /*0094*/ 	.byte	0x00, 0xf4, 0x21, 0x00


	//----- nvinfo : EIATTR_KPARAM_INFO
	.align		4
.L_25:
        /*0098*/ 	.byte	0x04, 0x17
        /*009a*/ 	.short	(.L_27 - .L_26)
.L_26:
        /*009c*/ 	.word	0x00000000
        /*00a0*/ 	.short	0x0001
        /*00a2*/ 	.short	0x0008
        /*00a4*/ 	.byte	0x00, 0xf4, 0x21, 0x00


	//----- nvinfo : EIATTR_KPARAM_INFO
	.align		4
.L_27:
        /*00a8*/ 	.byte	0x04, 0x17
        /*00aa*/ 	.short	(.L_29 - .L_28)
.L_28:
        /*00ac*/ 	.word	0x00000000
        /*00b0*/ 	.short	0x0000
        /*00b2*/ 	.short	0x0000
        /*00b4*/ 	.byte	0x00, 0xf4, 0x21, 0x00


	//----- nvinfo : EIATTR_SPARSE_MMA_MASK
	.align		4
.L_29:
        /*00b8*/ 	.byte	0x03, 0x50
        /*00ba*/ 	.short	0x0000


	//----- nvinfo : EIATTR_MAXREG_COUNT
	.align		4
        /*00bc*/ 	.byte	0x03, 0x1b
        /*00be*/ 	.short	0x00ff


	//----- nvinfo : EIATTR_NUM_BARRIERS
	.align		4
        /*00c0*/ 	.byte	0x02, 0x4c
        /*00c2*/ 	.byte	0x01
	.zero		1


	//----- nvinfo : EIATTR_MERCURY_ISA_VERSION
	.align		4
        /*00c4*/ 	.byte	0x03, 0x5f
        /*00c6*/ 	.short	0x0101


	//----- nvinfo : EIATTR_INT_WARP_WIDE_INSTR_OFFSETS
	.align		4
        /*00c8*/ 	.byte	0x04, 0x31
        /*00ca*/ 	.short	(.L_31 - .L_30)


	//   ....[0]....
.L_30:
        /*00cc*/ 	.word	0x00001300


	//   ....[1]....
        /*00d0*/ 	.word	0x00001320


	//   ....[2]....
        /*00d4*/ 	.word	0x00001330


	//   ....[3]....
        /*00d8*/ 	.word	0x00001340


	//   ....[4]....
        /*00dc*/ 	.word	0x00001450


	//   ....[5]....
        /*00e0*/ 	.word	0x00001780


	//   ....[6]....
        /*00e4*/ 	.word	0x00001790


	//   ....[7]....
        /*00e8*/ 	.word	0x000017c0


	//   ....[8]....
        /*00ec*/ 	.word	0x00001830


	//   ....[9]....
        /*00f0*/ 	.word	0x00001da0


	//   ....[10]....
        /*00f4*/ 	.word	0x00001db0


	//----- nvinfo : EIATTR_COOP_GROUP_MASK_REGIDS
	.align		4
.L_31:
        /*00f8*/ 	.byte	0x04, 0x29
        /*00fa*/ 	.short	(.L_33 - .L_32)


	//   ....[0]....
.L_32:
        /*00fc*/ 	.word	0xffffffff


	//   ....[1]....
        /*0100*/ 	.word	0xffffffff


	//   ....[2]....
        /*0104*/ 	.word	0xffffffff


	//----- nvinfo : EIATTR_COOP_GROUP_INSTR_OFFSETS
	.align		4
.L_33:
        /*0108*/ 	.byte	0x04, 0x28
        /*010a*/ 	.short	(.L_35 - .L_34)


	//   ....[0]....
.L_34:
        /*010c*/ 	.word	0x00000150


	//   ....[1]....
        /*0110*/ 	.word	0x00000720


	//   ....[2]....
        /*0114*/ 	.word	0x00000cd0


	//----- nvinfo : EIATTR_MBARRIER_INSTR_OFFSETS
	.align		4
.L_35:
        /*0118*/ 	.byte	0x04, 0x39
        /*011a*/ 	.short	(.L_37 - .L_36)


	//   ....[0]....
.L_36:
        /*011c*/ 	.word	0x000014b0
        /*0120*/ 	.word	0x000000ff
        /*0124*/ 	.word	0x00018000
        /*0128*/ 	.short	0x0100
        /*012a*/ 	.byte	0x07
	.zero		1


	//   ....[1]....
        /*012c*/ 	.word	0x00001520
        /*0130*/ 	.word	0x000000ff
        /*0134*/ 	.word	0x00018008
        /*0138*/ 	.short	0x0100
        /*013a*/ 	.byte	0x07
	.zero		1


	//   ....[2]....
        /*013c*/ 	.word	0x00001550
        /*0140*/ 	.word	0x000000ff
        /*0144*/ 	.word	0x00018010
        /*0148*/ 	.short	0x0100
        /*014a*/ 	.byte	0x07
	.zero		1


	//   ....[3]....
        /*014c*/ 	.word	0x00001570
        /*0150*/ 	.word	0x000000ff
        /*0154*/ 	.word	0x00018018
        /*0158*/ 	.short	0x0100
        /*015a*/ 	.byte	0x07
	.zero		1


	//   ....[4]....
        /*015c*/ 	.word	0x000018c0
        /*0160*/ 	.word	0x000000ff
        /*0164*/ 	.word	0x00018000
        /*0168*/ 	.short	0x010a
        /*016a*/ 	.byte	0x05
	.zero		1


	//   ....[5]....
        /*016c*/ 	.word	0x00001c40
        /*0170*/ 	.word	0x000000ff
        /*0174*/ 	.word	0x00018000
        /*0178*/ 	.short	0x0108
        /*017a*/ 	.byte	0x07
	.zero		1


	//   ....[6]....
        /*017c*/ 	.word	0x00001d60
        /*0180*/ 	.word	0x000000ff
        /*0184*/ 	.word	0x00018008
        /*0188*/ 	.short	0x0108
        /*018a*/ 	.byte	0x07
	.zero		1


	//   ....[7]....
        /*018c*/ 	.word	0x00001de0
        /*0190*/ 	.word	0x000000ff
        /*0194*/ 	.word	0x00018010
        /*0198*/ 	.short	0x0108
        /*019a*/ 	.byte	0x07
	.zero		1


	//   ....[8]....
        /*019c*/ 	.word	0x00001e00
        /*01a0*/ 	.word	0x000000ff
        /*01a4*/ 	.word	0x00018018
        /*01a8*/ 	.short	0x0108
        /*01aa*/ 	.byte	0x07
	.zero		1


	//   ....[9]....
        /*01ac*/ 	.word	0x00001ed0
        /*01b0*/ 	.word	0x000000ff
        /*01b4*/ 	.word	0x00018000
        /*01b8*/ 	.short	0x010a
        /*01ba*/ 	.byte	0x05
	.zero		1


	//----- nvinfo : EIATTR_NUM_MBARRIERS
	.align		4
.L_37:
        /*01bc*/ 	.byte	0x03, 0x38
        /*01be*/ 	.short	0x0004


	//----- nvinfo : EIATTR_EXIT_INSTR_OFFSETS
	.align		4
        /*01c0*/ 	.byte	0x04, 0x1c
        /*01c2*/ 	.short	(.L_39 - .L_38)


	//   ....[0]....
.L_38:
        /*01c4*/ 	.word	0x00001ec0


	//----- nvinfo : EIATTR_REQNTID
	.align		4
.L_39:
        /*01c8*/ 	.byte	0x04, 0x10
        /*01ca*/ 	.short	(.L_41 - .L_40)
.L_40:
        /*01cc*/ 	.word	0x00000100
        /*01d0*/ 	.word	0x00000001
        /*01d4*/ 	.word	0x00000001


	//----- nvinfo : EIATTR_CRS_STACK_SIZE
	.align		4
.L_41:
        /*01d8*/ 	.byte	0x04, 0x1e
        /*01da*/ 	.short	(.L_43 - .L_42)
.L_42:
        /*01dc*/ 	.word	0x00000000


	//----- nvinfo : EIATTR_CBANK_PARAM_SIZE
	.align		4
.L_43:
        /*01e0*/ 	.byte	0x03, 0x19
        /*01e2*/ 	.short	0x0050


	//----- nvinfo : EIATTR_PARAM_CBANK
	.align		4
        /*01e4*/ 	.byte	0x04, 0x0a
        /*01e6*/ 	.short	(.L_45 - .L_44)
	.align		4
.L_44:
        /*01e8*/ 	.word	index@(.nv.constant0.gluon_wgmma)
        /*01ec*/ 	.short	0x0210
        /*01ee*/ 	.short	0x0050


	//----- nvinfo : EIATTR_SW_WAR
	.align		4
.L_45:
        /*01f0*/ 	.byte	0x04, 0x36
        /*01f2*/ 	.short	(.L_47 - .L_46)
.L_46:
        /*01f4*/ 	.word	0x00000008
.L_47:


//--------------------- .nv.callgraph             --------------------------
	.section	.nv.callgraph,"",@"SHT_CUDA_CALLGRAPH"
	.align	4
	.sectionentsize	8
	.align		4
        /*0000*/ 	.word	0x00000000
	.align		4
        /*0004*/ 	.word	0xffffffff
	.align		4
        /*0008*/ 	.word	0x00000000
	.align		4
        /*000c*/ 	.word	0xfffffffe
	.align		4
        /*0010*/ 	.word	0x00000000
	.align		4
        /*0014*/ 	.word	0xfffffffd
	.align		4
        /*0018*/ 	.word	0x00000000
	.align		4
        /*001c*/ 	.word	0xfffffffc


//--------------------- .text.gluon_wgmma         --------------------------
	.section	.text.gluon_wgmma,"ax",@progbits
	.align	128
        .global         gluon_wgmma
        .type           gluon_wgmma,@function
        .size           gluon_wgmma,(.L_x_52 - gluon_wgmma)
        .other          gluon_wgmma,@"STO_CUDA_ENTRY STV_DEFAULT"
gluon_wgmma:
.text.gluon_wgmma:
[----:B------:R-:W-:Y:S01]  /*0000*/  LDC R1, c[0x0][0x28] ;  /* 0x00000a00ff017b82 */ /* 0x000fe20000000800 */
[----:B------:R-:W1:Y:S07]  /*0010*/  S2R R0, SR_TID.X ;  /* 0x0000000000007919 */ /* 0x000e6e0000002100 */
[----:B------:R-:W2:Y:S01]  /*0020*/  S2UR UR4, SR_CgaCtaId ;  /* 0x00000000000479c3 */ /* 0x000ea20000008800 */
[----:B------:R-:W-:Y:S01]  /*0030*/  UMOV UR7, 0x400 ;  /* 0x0000040000077882 */ /* 0x000fe20000000000 */
[----:B------:R-:W-:Y:S01]  /*0040*/  ULDC UR6, c[0x0][0xc] ;  /* 0x0000030000067ab9 */ /* 0x000fe20000000800 */
[----:B------:R-:W-:Y:S01]  /*0050*/  ULDC.64 UR20, c[0x0][0x250] ;  /* 0x0000940000147ab9 */ /* 0x000fe20000000a00 */
[----:B------:R-:W-:Y:S04]  /*0060*/  BSSY B0, `(.L_x_0) ;  /* 0x000001e000007945 */ /* 0x000fe80003800000 */
[----:B------:R-:W3:Y:S08]  /*0070*/  LDC R2, c[0x0][0x228] ;  /* 0x00008a00ff027b82 */ /* 0x000ef00000000800 */
[----:B------:R-:W4:Y:S08]  /*0080*/  LDC R10, c[0x0][0x230] ;  /* 0x00008c00ff0a7b82 */ /* 0x000f300000000800 */
[----:B------:R-:W-:Y:S01]  /*0090*/  S2UR UR28, SR_CTAID.Y ;  /* 0x00000000001c79c3 */ /* 0x000fe20000002600 */
[----:B--2---:R-:W-:-:S03]  /*00a0*/  ULEA UR7, UR4, UR7, 0x18 ;  /* 0x0000000704077291 */ /* 0x004fc6000f8ec03f */
[----:B------:R-:W-:Y:S01]  /*00b0*/  ULDC UR4, c[0x0][0x10] ;  /* 0x0000040000047ab9 */ /* 0x000fe20000000800 */
[----:B-1----:R-:W-:-:S03]  /*00c0*/  LOP3.LUT R6, R0, 0xff, RZ, 0xc0, !PT ;  /* 0x000000ff00067812 */ /* 0x002fc600078ec0ff */
[----:B------:R-:W1:Y:S01]  /*00d0*/  S2UR UR5, SR_CTAID.Z ;  /* 0x00000000000579c3 */ /* 0x000e620000002700 */
[----:B---3--:R-:W-:Y:S01]  /*00e0*/  VIADD R2, R2, 0xffffffff ;  /* 0xffffffff02027836 */ /* 0x008fe20000000000 */
[C---:B------:R-:W-:Y:S02]  /*00f0*/  ISETP.GE.U32.AND P0, PT, R6.reuse, 0x20, PT ;  /* 0x000000200600780c */ /* 0x040fe40003f06070 */
[C---:B------:R-:W-:Y:S02]  /*0100*/  ISETP.NE.U32.AND P2, PT, R6.reuse, RZ, PT ;  /* 0x000000ff0600720c */ /* 0x040fe40003f45070 */
[----:B------:R-:W-:Y:S02]  /*0110*/  LEA R14, R6, UR7, 0x2 ;  /* 0x00000007060e7c11 */ /* 0x000fe4000f8e10ff */
[----:B------:R-:W2:Y:S01]  /*0120*/  S2UR UR29, SR_CTAID.X ;  /* 0x00000000001d79c3 */ /* 0x000ea20000002500 */
[----:B----4-:R-:W-:-:S06]  /*0130*/  VIADD R11, R10, 0xffffffff ;  /* 0xffffffff0a0b7836 */ /* 0x010fcc0000000000 */
[----:B------:R3:W-:Y:S01]  /*0140*/  @!P0 STS [R14], RZ ;  /* 0x000000ff0e008388 */ /* 0x0007e20000000800 */
[----:B------:R-:W-:-:S03]  /*0150*/  NOP ;  /* 0x0000000000007918 */ /* 0x000fc60000000000 */
[----:B------:R3:W-:Y:S01]  /*0160*/  @!P2 STS [UR7+0x24], R2 ;  /* 0x00002402ff00a988 */ /* 0x0007e20008000807 */
[----:B-1----:R-:W-:-:S03]  /*0170*/  UIMAD UR4, UR5, UR4, UR28 ;  /* 0x00000004050472a4 */ /* 0x002fc6000f8e021c */
[----:B------:R3:W-:Y:S01]  /*0180*/  @!P2 STS [UR7+0x20], R11 ;  /* 0x0000200bff00a988 */ /* 0x0007e20008000807 */
[----:B--2---:R-:W-:-:S04]  /*0190*/  UIMAD UR4, UR4, UR6, UR29 ;  /* 0x00000006040472a4 */ /* 0x004fc8000f8e021d */
[----:B------:R-:W-:-:S04]  /*01a0*/  UIMAD UR4, UR4, 0x180, URZ ;  /* 0x00000180040478a4 */ /* 0x000fc8000f8e023f */
[----:B------:R-:W-:-:S04]  /*01b0*/  UIADD3 UR16, UP0, UR4, UR20, URZ ;  /* 0x0000001404107290 */ /* 0x000fc8000ff1e03f */
[----:B------:R-:W-:Y:S01]  /*01c0*/  ULEA.HI.X.SX32 UR17, UR4, UR21, 0x1, UP0 ;  /* 0x0000001504117291 */ /* 0x000fe200080f0e3f */
[----:B---3--:R-:W-:Y:S11]  /*01d0*/  @P2 BRA `(.L_x_1) ;  /* 0x0000000000182947 */ /* 0x008ff60003800000 */
[----:B------:R-:W1:Y:S01]  /*01e0*/  LDS R3, [UR7+0x8] ;  /* 0x00000807ff037984 */ /* 0x000e620008000800 */
[----:B------:R-:W2:Y:S01]  /*01f0*/  LDC.64 R8, c[0x0][0x210] ;  /* 0x00008400ff087b82 */ /* 0x000ea20000000a00 */
[----:B------:R-:W-:Y:S02]  /*0200*/  IMAD.MOV.U32 R4, RZ, RZ, 0x70 ;  /* 0x00000070ff047424 */ /* 0x000fe400078e00ff */
[----:B--2---:R2:W-:Y:S03]  /*0210*/  STS.64 [UR7], R8 ;  /* 0x00000008ff007988 */ /* 0x0045e60008000a07 */
[----:B-1----:R-:W-:-:S05]  /*0220*/  LOP3.LUT R3, R3, 0x10, R4, 0xd8, !PT ;  /* 0x0000001003037812 */ /* 0x002fca00078ed804 */
[----:B------:R2:W-:Y:S02]  /*0230*/  STS [UR7+0x8], R3 ;  /* 0x00000803ff007988 */ /* 0x0005e40008000807 */
.L_x_1:
[----:B------:R-:W-:Y:S05]  /*0240*/  BSYNC B0 ;  /* 0x0000000000007941 */ /* 0x000fea0003800000 */
.L_x_0:
[----:B------:R-:W-:Y:S04]  /*0250*/  BSSY B0, `(.L_x_2) ;  /* 0x000000a000007945 */ /* 0x000fe80003800000 */
[----:B------:R-:W-:Y:S05]  /*0260*/  @P2 BRA `(.L_x_3) ;  /* 0x0000000000202947 */ /* 0x000fea0003800000 */
[----:B--2---:R-:W1:Y:S01]  /*0270*/  LDS R3, [UR7+0x34] ;  /* 0x00003407ff037984 */ /* 0x004e620008000800 */
[----:B------:R-:W-:Y:S02]  /*0280*/  IMAD.MOV.U32 R4, RZ, RZ, 0x3f000000 ;  /* 0x3f000000ff047424 */ /* 0x000fe400078e00ff */
[----:B------:R-:W-:Y:S01]  /*0290*/  @!P2 IMAD.MOV.U32 R5, RZ, RZ, 0x3f ;  /* 0x0000003fff05a424 */ /* 0x000fe200078e00ff */
[----:B------:R-:W2:Y:S02]  /*02a0*/  @!P2 LDS R8, [UR7+0x38] ;  /* 0x00003807ff08a984 */ /* 0x000ea40008000800 */
[----:B-1----:R-:W-:Y:S02]  /*02b0*/  LOP3.LUT R3, R3, 0xff000000, R4, 0xb8, !PT ;  /* 0xff00000003037812 */ /* 0x002fe400078eb804 */
[----:B--2---:R-:W-:-:S03]  /*02c0*/  @!P2 LOP3.LUT R4, R8, 0xff, R5, 0xb8, !PT ;  /* 0x000000ff0804a812 */ /* 0x004fc600078eb805 */
[----:B------:R1:W-:Y:S04]  /*02d0*/  STS [UR7+0x34], R3 ;  /* 0x00003403ff007988 */ /* 0x0003e80008000807 */
[----:B------:R1:W-:Y:S02]  /*02e0*/  @!P2 STS [UR7+0x38], R4 ;  /* 0x00003804ff00a988 */ /* 0x0003e40008000807 */
.L_x_3:
[----:B------:R-:W-:Y:S05]  /*02f0*/  BSYNC B0 ;  /* 0x0000000000007941 */ /* 0x000fea0003800000 */
.L_x_2:
[----:B------:R-:W-:Y:S04]  /*0300*/  BSSY B0, `(.L_x_4) ;  /* 0x000000e000007945 */ /* 0x000fe80003800000 */
[----:B------:R-:W-:Y:S05]  /*0310*/  @P2 BRA `(.L_x_5) ;  /* 0x0000000000302947 */ /* 0x000fea0003800000 */
[----:B-1----:R-:W1:Y:S01]  /*0320*/  LDS R4, [UR7+0x34] ;  /* 0x00003407ff047984 */ /* 0x002e620008000800 */
[----:B------:R-:W3:Y:S03]  /*0330*/  LDC.64 R12, c[0x0][0x238] ;  /* 0x00008e00ff0c7b82 */ /* 0x000ee60000000a00 */
[----:B--2---:R-:W2:Y:S01]  /*0340*/  LDS R3, [UR7+0x1c] ;  /* 0x00001c07ff037984 */ /* 0x004ea20008000800 */
[C---:B---3--:R-:W-:Y:S01]  /*0350*/  SHF.L.U64.HI R8, R12.reuse, 0x1, R13 ;  /* 0x000000010c087819 */ /* 0x048fe2000001020d */
[----:B------:R-:W-:-:S03]  /*0360*/  IMAD.SHL.U32 R5, R12, 0x2, RZ ;  /* 0x000000020c057824 */ /* 0x000fc600078e00ff */
[--C-:B------:R-:W-:Y:S02]  /*0370*/  SHF.R.U32.HI R12, RZ, 0x4, R8.reuse ;  /* 0x00000004ff0c7819 */ /* 0x100fe40000011608 */
[----:B------:R-:W-:-:S05]  /*0380*/  SHF.R.U64 R5, R5, 0x4, R8 ;  /* 0x0000000405057819 */ /* 0x000fca0000001208 */
[----:B------:R3:W-:Y:S01]  /*0390*/  STS [UR7+0xc], R5 ;  /* 0x00000c05ff007988 */ /* 0x0007e20008000807 */
[----:B-1----:R-:W-:Y:S02]  /*03a0*/  LOP3.LUT R4, R4, 0x7, RZ, 0xb8, !PT ;  /* 0x0000000704047812 */ /* 0x002fe400078eb8ff */
[----:B--2---:R-:W-:-:S03]  /*03b0*/  LOP3.LUT R3, R3, 0xf, R12, 0xb8, !PT ;  /* 0x0000000f03037812 */ /* 0x004fc600078eb80c */
[----:B------:R3:W-:Y:S04]  /*03c0*/  STS [UR7+0x34], R4 ;  /* 0x00003404ff007988 */ /* 0x0007e80008000807 */
[----:B------:R3:W-:Y:S02]  /*03d0*/  STS [UR7+0x1c], R3 ;  /* 0x00001c03ff007988 */ /* 0x0007e40008000807 */
.L_x_5:
[----:B------:R-:W-:Y:S05]  /*03e0*/  BSYNC B0 ;  /* 0x0000000000007941 */ /* 0x000fea0003800000 */
.L_x_4:
[----:B------:R-:W-:Y:S04]  /*03f0*/  BSSY B1, `(.L_x_6) ;  /* 0x000001b000017945 */ /* 0x000fe80003800000 */
[----:B------:R-:W-:Y:S01]  /*0400*/  BSSY B0, `(.L_x_7) ;  /* 0x0000016000007945 */ /* 0x000fe20003800000 */
[----:B------:R-:W-:-:S03]  /*0410*/  IMAD.MOV.U32 R7, RZ, RZ, RZ ;  /* 0x000000ffff077224 */ /* 0x000fc600078e00ff */
[----:B------:R-:W-:Y:S05]  /*0420*/  @P2 BRA `(.L_x_8) ;  /* 0x0000000000202947 */ /* 0x000fea0003800000 */
[----:B-123--:R-:W1:Y:S02]  /*0430*/  LDS R3, [UR7+0x34] ;  /* 0x00003407ff037984 */ /* 0x00ee640008000800 */
[----:B-1----:R-:W-:-:S05]  /*0440*/  LOP3.LUT R3, R3, 0x38, RZ, 0xb8, !PT ;  /* 0x0000003803037812 */ /* 0x002fca00078eb8ff */
[----:B------:R1:W-:Y:S01]  /*0450*/  STS [UR7+0x34], R3 ;  /* 0x00003403ff007988 */ /* 0x0003e20008000807 */
[----:B------:R-:W-:Y:S05]  /*0460*/  @P2 BRA `(.L_x_9) ;  /* 0x0000000000202947 */ /* 0x000fea0003800000 */
[----:B-1----:R-:W1:Y:S01]  /*0470*/  LDS R3, [UR7+0x8] ;  /* 0x00000807ff037984 */ /* 0x002e620008000800 */
[----:B------:R-:W-:-:S05]  /*0480*/  IMAD.MOV.U32 R4, RZ, RZ, 0x780 ;  /* 0x00000780ff047424 */ /* 0x000fca00078e00ff */
[----:B-1----:R-:W-:-:S05]  /*0490*/  LOP3.LUT R3, R3, 0x300, R4, 0xd8, !PT ;  /* 0x0000030003037812 */ /* 0x002fca00078ed804 */
[----:B------:R4:W-:Y:S02]  /*04a0*/  STS [UR7+0x8], R3 ;  /* 0x00000803ff007988 */ /* 0x0009e40008000807 */
.L_x_8:
[----:B------:R-:W-:Y:S05]  /*04b0*/  @P2 BRA `(.L_x_10) ;  /* 0x0000000000282947 */ /* 0x000fea0003800000 */
[----:B-1234-:R-:W1:Y:S02]  /*04c0*/  LDS R3, [UR7+0x8] ;  /* 0x00000807ff037984 */ /* 0x01ee640008000800 */
[----:B-1----:R-:W-:-:S05]  /*04d0*/  LOP3.LUT R3, R3, 0x1800, RZ, 0xb8, !PT ;  /* 0x0000180003037812 */ /* 0x002fca00078eb8ff */
[----:B------:R2:W-:Y:S02]  /*04e0*/  STS [UR7+0x8], R3 ;  /* 0x00000803ff007988 */ /* 0x0005e40008000807 */
.L_x_9:
[----:B------:R-:W-:Y:S05]  /*04f0*/  @P2 BREAK B0 ;  /* 0x0000000000002942 */ /* 0x000fea0003800000 */
[----:B------:R-:W-:Y:S05]  /*0500*/  @P2 BRA `(.L_x_11) ;  /* 0x0000000000242947 */ /* 0x000fea0003800000 */
[----:B------:R-:W3:Y:S01]  /*0510*/  LDS R4, [UR7+0x8] ;  /* 0x00000807ff047984 */ /* 0x000ee20008000800 */
[----:B-12---:R-:W-:-:S05]  /*0520*/  IMAD.MOV.U32 R3, RZ, RZ, 0x6000 ;  /* 0x00006000ff037424 */ /* 0x006fca00078e00ff */
[----:B---3--:R-:W-:-:S04]  /*0530*/  LOP3.LUT R3, R4, 0x6000, R3, 0xd8, !PT ;  /* 0x0000600004037812 */ /* 0x008fc800078ed803 */
[----:B------:R-:W-:-:S05]  /*0540*/  LOP3.LUT R3, R3, 0x400000, RZ, 0xb8, !PT ;  /* 0x0040000003037812 */ /* 0x000fca00078eb8ff */
[----:B------:R5:W-:Y:S02]  /*0550*/  STS [UR7+0x8], R3 ;  /* 0x00000803ff007988 */ /* 0x000be40008000807 */
.L_x_10:
[----:B------:R-:W-:Y:S05]  /*0560*/  BSYNC B0 ;  /* 0x0000000000007941 */ /* 0x000fea0003800000 */
.L_x_7:
[----:B-12345:R-:W1:Y:S02]  /*0570*/  @!P2 LDS R3, [UR7+0x8] ;  /* 0x00000807ff03a984 */ /* 0x03ee640008000800 */
[----:B-1----:R-:W-:-:S05]  /*0580*/  @!P2 LOP3.LUT R3, R3, 0x8000, RZ, 0xb8, !PT ;  /* 0x000080000303a812 */ /* 0x002fca00078eb8ff */
[----:B------:R3:W-:Y:S02]  /*0590*/  @!P2 STS [UR7+0x8], R3 ;  /* 0x00000803ff00a988 */ /* 0x0007e40008000807 */
.L_x_11:
[----:B------:R-:W-:Y:S05]  /*05a0*/  BSYNC B1 ;  /* 0x0000000000017941 */ /* 0x000fea0003800000 */
.L_x_6:
[----:B------:R-:W-:Y:S05]  /*05b0*/  WARPSYNC.ALL ;  /* 0x0000000000007948 */ /* 0x000fea0003800000 */
[----:B-123--:R-:W1:Y:S02]  /*05c0*/  LDC R3, c[0x0][0x22c] ;  /* 0x00008b00ff037b82 */ /* 0x00ee640000000800 */
[----:B-1----:R-:W-:Y:S01]  /*05d0*/  VIADD R3, R3, 0xffffffff ;  /* 0xffffffff03037836 */ /* 0x002fe20000000000 */
[----:B------:R-:W-:Y:S06]  /*05e0*/  @P0 BRA `(.L_x_12) ;  /* 0x0000000000280947 */ /* 0x000fec0003800000 */
[----:B------:R-:W1:Y:S01]  /*05f0*/  S2R R4, SR_LANEID ;  /* 0x0000000000047919 */ /* 0x000e620000000000 */
[----:B------:R-:W-:Y:S05]  /*0600*/  WARPSYNC.ALL ;  /* 0x0000000000007948 */ /* 0x000fea0003800000 */
[----:B-1----:R-:W-:-:S05]  /*0610*/  IMAD.SHL.U32 R8, R4, 0x4, RZ ;  /* 0x0000000404087824 */ /* 0x002fca00078e00ff */
[----:B------:R-:W1:Y:S01]  /*0620*/  LDS R9, [R8+UR7] ;  /* 0x0000000708097984 */ /* 0x000e620008000800 */
[----:B------:R-:W-:-:S05]  /*0630*/  IADD3 R4, P1, R8, UR16, RZ ;  /* 0x0000001008047c10 */ /* 0x000fca000ff3e0ff */
[----:B------:R-:W-:-:S05]  /*0640*/  IMAD.X R5, RZ, RZ, UR17, P1 ;  /* 0x00000011ff057e24 */ /* 0x000fca00088e06ff */
[----:B-1----:R1:W2:Y:S01]  /*0650*/  ATOMG.E.EXCH.STRONG.GPU PT, RZ, [R4], R9 ;  /* 0x0000000904ff73a8 */ /* 0x0022a200041ee100 */
[----:B------:R-:W-:-:S04]  /*0660*/  DEPBAR {5,4,3,2,1,0} ;  /* 0x0000003f0000791a */ /* 0x000fc80000000000 */
[----:B------:R1:W-:Y:S01]  /*0670*/  UTMACCTL.IV [UR16] ;  /* 0x00000000100079b9 */ /* 0x0003e20008000000 */
[----:B------:R-:W-:Y:S01]  /*0680*/  NOP ;  /* 0x0000000000007918 */ /* 0x000fe20000000000 */
.L_x_12:
[----:B------:R-:W-:Y:S05]  /*0690*/  @P0 BRA `(.L_x_13) ;  /* 0x00000000000c0947 */ /* 0x000fea0003800000 */
[----:B------:R0:W-:Y:S01]  /*06a0*/  UTMACMDFLUSH ;  /* 0x00000000000079b7 */ /* 0x0001e20000000000 */
[----:B------:R-:W-:Y:S05]  /*06b0*/  @P0 BRA `(.L_x_13) ;  /* 0x0000000000040947 */ /* 0x000fea0003800000 */
[----:B------:R-:W-:-:S04]  /*06c0*/  DEPBAR.LE SB0, 0x0 ;  /* 0x000080000000791a */ /* 0x000fc80000000000 */
.L_x_13:
[----:B------:R-:W-:Y:S05]  /*06d0*/  WARPSYNC.ALL ;  /* 0x0000000000007948 */ /* 0x000fea0003800000 */
[----:B--2---:R-:W-:Y:S06]  /*06e0*/  BAR.SYNC.DEFER_BLOCKING 0x0 ;  /* 0x0000000000007b1d */ /* 0x004fec0000010000 */
[----:B------:R-:W-:Y:S02]  /*06f0*/  BSSY B1, `(.L_x_14) ;  /* 0x000000b000017945 */ /* 0x000fe40003800000 */
[----:B------:R-:W-:Y:S06]  /*0700*/  BAR.SYNC.DEFER_BLOCKING 0x0 ;  /* 0x0000000000007b1d */ /* 0x000fec0000010000 */
[----:B------:R2:W-:Y:S01]  /*0710*/  @!P0 STS [R14], RZ ;  /* 0x000000ff0e008388 */ /* 0x0005e20000000800 */
[----:B------:R-:W-:Y:S01]  /*0720*/  NOP ;  /* 0x0000000000007918 */ /* 0x000fe20000000000 */
[----:B------:R-:W-:Y:S05]  /*0730*/  @P2 BRA `(.L_x_15) ;  /* 0x0000000000182947 */ /* 0x000fea0003800000 */
[----:B-1----:R-:W1:Y:S01]  /*0740*/  LDS R4, [UR7+0x8] ;  /* 0x00000807ff047984 */ /* 0x002e620008000800 */
[----:B------:R-:W3:Y:S01]  /*0750*/  LDC.64 R8, c[0x0][0x218] ;  /* 0x00008600ff087b82 */ /* 0x000ee20000000a00 */
[----:B------:R-:W-:Y:S02]  /*0760*/  IMAD.MOV.U32 R5, RZ, RZ, 0x70 ;  /* 0x00000070ff057424 */ /* 0x000fe400078e00ff */
[----:B---3--:R3:W-:Y:S03]  /*0770*/  STS.64 [UR7], R8 ;  /* 0x00000008ff007988 */ /* 0x0087e60008000a07 */
[----:B-1----:R-:W-:-:S05]  /*0780*/  LOP3.LUT R4, R4, 0x10, R5, 0xd8, !PT ;  /* 0x0000001004047812 */ /* 0x002fca00078ed805 */
[----:B------:R3:W-:Y:S02]  /*0790*/  STS [UR7+0x8], R4 ;  /* 0x00000804ff007988 */ /* 0x0007e40008000807 */
.L_x_15:
[----:B-1----:R-:W-:Y:S05]  /*07a0*/  BSYNC B1 ;  /* 0x0000000000017941 */ /* 0x002fea0003800000 */
.L_x_14:
[----:B------:R-:W-:Y:S04]  /*07b0*/  BSSY B1, `(.L_x_16) ;  /* 0x000000a000017945 */ /* 0x000fe80003800000 */
[----:B------:R-:W-:Y:S05]  /*07c0*/  @P2 BRA `(.L_x_17) ;  /* 0x0000000000202947 */ /* 0x000fea0003800000 */
[----:B---3--:R-:W1:Y:S01]  /*07d0*/  LDS R4, [UR7+0x34] ;  /* 0x00003407ff047984 */ /* 0x008e620008000800 */
[----:B------:R-:W-:Y:S02]  /*07e0*/  IMAD.MOV.U32 R9, RZ, RZ, 0x3f000000 ;  /* 0x3f000000ff097424 */ /* 0x000fe400078e00ff */
[----:B------:R-:W-:Y:S01]  /*07f0*/  @!P2 IMAD.MOV.U32 R8, RZ, RZ, 0x3f ;  /* 0x0000003fff08a424 */ /* 0x000fe200078e00ff */
[----:B------:R-:W3:Y:S02]  /*0800*/  @!P2 LDS R5, [UR7+0x38] ;  /* 0x00003807ff05a984 */ /* 0x000ee40008000800 */
[----:B-1----:R-:W-:Y:S02]  /*0810*/  LOP3.LUT R4, R4, 0xff000000, R9, 0xb8, !PT ;  /* 0xff00000004047812 */ /* 0x002fe400078eb809 */
[----:B---3--:R-:W-:-:S03]  /*0820*/  @!P2 LOP3.LUT R5, R5, 0xff, R8, 0xb8, !PT ;  /* 0x000000ff0505a812 */ /* 0x008fc600078eb808 */
[----:B------:R1:W-:Y:S04]  /*0830*/  STS [UR7+0x34], R4 ;  /* 0x00003404ff007988 */ /* 0x0003e80008000807 */
[----:B------:R1:W-:Y:S02]  /*0840*/  @!P2 STS [UR7+0x38], R5 ;  /* 0x00003805ff00a988 */ /* 0x0003e40008000807 */
.L_x_17:
[----:B------:R-:W-:Y:S05]  /*0850*/  BSYNC B1 ;  /* 0x0000000000017941 */ /* 0x000fea0003800000 */
.L_x_16:
[----:B------:R-:W-:Y:S04]  /*0860*/  BSSY B1, `(.L_x_18) ;  /* 0x0000004000017945 */ /* 0x000fe80003800000 */
[----:B------:R-:W-:Y:S05]  /*0870*/  @P2 BRA `(.L_x_19) ;  /* 0x0000000000082947 */ /* 0x000fea0003800000 */
[----:B------:R4:W-:Y:S04]  /*0880*/  STS [UR7+0x24], R11 ;  /* 0x0000240bff007988 */ /* 0x0009e80008000807 */
[----:B------:R4:W-:Y:S02]  /*0890*/  STS [UR7+0x20], R3 ;  /* 0x00002003ff007988 */ /* 0x0009e40008000807 */
.L_x_19:
[----:B------:R-:W-:Y:S05]  /*08a0*/  BSYNC B1 ;  /* 0x0000000000017941 */ /* 0x000fea0003800000 */
.L_x_18:
[----:B------:R-:W-:Y:S04]  /*08b0*/  BSSY B1, `(.L_x_20) ;  /* 0x000000e000017945 */ /* 0x000fe80003800000 */
[----:B------:R-:W-:Y:S05]  /*08c0*/  @P2 BRA `(.L_x_21) ;  /* 0x0000000000302947 */ /* 0x000fea0003800000 */
[----:B-1----:R-:W1:Y:S01]  /*08d0*/  LDS R5, [UR7+0x34] ;  /* 0x00003407ff057984 */ /* 0x002e620008000800 */
[----:B---3--:R-:W3:Y:S03]  /*08e0*/  LDC.64 R8, c[0x0][0x240] ;  /* 0x00009000ff087b82 */ /* 0x008ee60000000a00 */
[----:B------:R-:W5:Y:S01]  /*08f0*/  LDS R4, [UR7+0x1c] ;  /* 0x00001c07ff047984 */ /* 0x000f620008000800 */
[C---:B---3--:R-:W-:Y:S01]  /*0900*/  SHF.L.U64.HI R9, R8.reuse, 0x1, R9 ;  /* 0x0000000108097819 */ /* 0x048fe20000010209 */
[----:B------:R-:W-:-:S03]  /*0910*/  IMAD.SHL.U32 R8, R8, 0x2, RZ ;  /* 0x0000000208087824 */ /* 0x000fc600078e00ff */
[--C-:B----4-:R-:W-:Y:S02]  /*0920*/  SHF.R.U32.HI R11, RZ, 0x4, R9.reuse ;  /* 0x00000004ff0b7819 */ /* 0x110fe40000011609 */
[----:B------:R-:W-:-:S05]  /*0930*/  SHF.R.U64 R8, R8, 0x4, R9 ;  /* 0x0000000408087819 */ /* 0x000fca0000001209 */
[----:B------:R3:W-:Y:S01]  /*0940*/  STS [UR7+0xc], R8 ;  /* 0x00000c08ff007988 */ /* 0x0007e20008000807 */
[----:B-1----:R-:W-:Y:S02]  /*0950*/  LOP3.LUT R5, R5, 0x7, RZ, 0xb8, !PT ;  /* 0x0000000705057812 */ /* 0x002fe400078eb8ff */
[----:B-----5:R-:W-:-:S03]  /*0960*/  LOP3.LUT R4, R4, 0xf, R11, 0xb8, !PT ;  /* 0x0000000f04047812 */ /* 0x020fc600078eb80b */
[----:B------:R3:W-:Y:S04]  /*0970*/  STS [UR7+0x34], R5 ;  /* 0x00003405ff007988 */ /* 0x0007e80008000807 */
[----:B------:R3:W-:Y:S02]  /*0980*/  STS [UR7+0x1c], R4 ;  /* 0x00001c04ff007988 */ /* 0x0007e40008000807 */
.L_x_21:
[----:B------:R-:W-:Y:S05]  /*0990*/  BSYNC B1 ;  /* 0x0000000000017941 */ /* 0x000fea0003800000 */
.L_x_20:
[----:B------:R-:W-:Y:S04]  /*09a0*/  BSSY B2, `(.L_x_22) ;  /* 0x000001a000027945 */ /* 0x000fe80003800000 */
[----:B------:R-:W-:Y:S04]  /*09b0*/  BSSY B1, `(.L_x_23) ;  /* 0x0000015000017945 */ /* 0x000fe80003800000 */
[----:B------:R-:W-:Y:S05]  /*09c0*/  @P2 BRA `(.L_x_24) ;  /* 0x0000000000202947 */ /* 0x000fea0003800000 */
[----:B-1-3--:R-:W1:Y:S02]  /*09d0*/  LDS R4, [UR7+0x34] ;  /* 0x00003407ff047984 */ /* 0x00ae640008000800 */
[----:B-1----:R-:W-:-:S05]  /*09e0*/  LOP3.LUT R4, R4, 0x38, RZ, 0xb8, !PT ;  /* 0x0000003804047812 */ /* 0x002fca00078eb8ff */
[----:B------:R1:W-:Y:S01]  /*09f0*/  STS [UR7+0x34], R4 ;  /* 0x00003404ff007988 */ /* 0x0003e20008000807 */
[----:B------:R-:W-:Y:S05]  /*0a00*/  @P2 BRA `(.L_x_25) ;  /* 0x0000000000202947 */ /* 0x000fea0003800000 */
[----:B-1----:R-:W1:Y:S01]  /*0a10*/  LDS R4, [UR7+0x8] ;  /* 0x00000807ff047984 */ /* 0x002e620008000800 */
[----:B------:R-:W-:-:S05]  /*0a20*/  IMAD.MOV.U32 R5, RZ, RZ, 0x780 ;  /* 0x00000780ff057424 */ /* 0x000fca00078e00ff */
[----:B-1----:R-:W-:-:S05]  /*0a30*/  LOP3.LUT R4, R4, 0x300, R5, 0xd8, !PT ;  /* 0x0000030004047812 */ /* 0x002fca00078ed805 */
[----:B------:R5:W-:Y:S02]  /*0a40*/  STS [UR7+0x8], R4 ;  /* 0x00000804ff007988 */ /* 0x000be40008000807 */
.L_x_24:
[----:B------:R-:W-:Y:S05]  /*0a50*/  @P2 BRA `(.L_x_26) ;  /* 0x0000000000282947 */ /* 0x000fea0003800000 */
[----:B-1-3-5:R-:W1:Y:S02]  /*0a60*/  LDS R4, [UR7+0x8] ;  /* 0x00000807ff047984 */ /* 0x02ae640008000800 */
[----:B-1----:R-:W-:-:S05]  /*0a70*/  LOP3.LUT R4, R4, 0x1800, RZ, 0xb8, !PT ;  /* 0x0000180004047812 */ /* 0x002fca00078eb8ff */
[----:B------:R3:W-:Y:S02]  /*0a80*/  STS [UR7+0x8], R4 ;  /* 0x00000804ff007988 */ /* 0x0007e40008000807 */
.L_x_25:
[----:B------:R-:W-:Y:S05]  /*0a90*/  @P2 BREAK B1 ;  /* 0x0000000000012942 */ /* 0x000fea0003800000 */
[----:B------:R-:W-:Y:S05]  /*0aa0*/  @P2 BRA `(.L_x_27) ;  /* 0x0000000000242947 */ /* 0x000fea0003800000 */
[----:B-1-3--:R-:W1:Y:S01]  /*0ab0*/  LDS R4, [UR7+0x8] ;  /* 0x00000807ff047984 */ /* 0x00ae620008000800 */
[----:B------:R-:W-:-:S05]  /*0ac0*/  IMAD.MOV.U32 R5, RZ, RZ, 0x6000 ;  /* 0x00006000ff057424 */ /* 0x000fca00078e00ff */
[----:B-1----:R-:W-:-:S04]  /*0ad0*/  LOP3.LUT R4, R4, 0x6000, R5, 0xd8, !PT ;  /* 0x0000600004047812 */ /* 0x002fc800078ed805 */
[----:B------:R-:W-:-:S05]  /*0ae0*/  LOP3.LUT R4, R4, 0x400000, RZ, 0xb8, !PT ;  /* 0x0040000004047812 */ /* 0x000fca00078eb8ff */
[----:B------:R1:W-:Y:S02]  /*0af0*/  STS [UR7+0x8], R4 ;  /* 0x00000804ff007988 */ /* 0x0003e40008000807 */
.L_x_26:
[----:B------:R-:W-:Y:S05]  /*0b00*/  BSYNC B1 ;  /* 0x0000000000017941 */ /* 0x000fea0003800000 */
.L_x_23:
[----:B-1-3-5:R-:W1:Y:S02]  /*0b10*/  @!P2 LDS R4, [UR7+0x8] ;  /* 0x00000807ff04a984 */ /* 0x02ae640008000800 */
[----:B-1----:R-:W-:-:S05]  /*0b20*/  @!P2 LOP3.LUT R4, R4, 0x8000, RZ, 0xb8, !PT ;  /* 0x000080000404a812 */ /* 0x002fca00078eb8ff */
[----:B------:R5:W-:Y:S02]  /*0b30*/  @!P2 STS [UR7+0x8], R4 ;  /* 0x00000804ff00a988 */ /* 0x000be40008000807 */
.L_x_27:
[----:B------:R-:W-:Y:S05]  /*0b40*/  BSYNC B2 ;  /* 0x0000000000027941 */ /* 0x000fea0003800000 */
.L_x_22:
[----:B------:R-:W-:Y:S05]  /*0b50*/  WARPSYNC.ALL ;  /* 0x0000000000007948 */ /* 0x000fea0003800000 */
[----:B------:R-:W-:-:S04]  /*0b60*/  UIADD3 UR19, UR4, 0x80, URZ ;  /* 0x0000008004137890 */ /* 0x000fc8000fffe03f */
[----:B------:R-:W-:-:S04]  /*0b70*/  UIADD3 UR18, UP0, UR19, UR20, URZ ;  /* 0x0000001413127290 */ /* 0x000fc8000ff1e03f */
[----:B------:R-:W-:Y:S01]  /*0b80*/  ULEA.HI.X.SX32 UR19, UR19, UR21, 0x1, UP0 ;  /* 0x0000001513137291 */ /* 0x000fe200080f0e3f */
[----:B------:R-:W-:Y:S11]  /*0b90*/  @P0 BRA `(.L_x_28) ;  /* 0x0000000000280947 */ /* 0x000ff60003800000 */
[----:B-1-3-5:R-:W1:Y:S01]  /*0ba0*/  S2R R4, SR_LANEID ;  /* 0x0000000000047919 */ /* 0x02ae620000000000 */
[----:B------:R-:W-:Y:S05]  /*0bb0*/  WARPSYNC.ALL ;  /* 0x0000000000007948 */ /* 0x000fea0003800000 */
[----:B-1----:R-:W-:-:S05]  /*0bc0*/  IMAD.SHL.U32 R8, R4, 0x4, RZ ;  /* 0x0000000404087824 */ /* 0x002fca00078e00ff */
[----:B------:R-:W1:Y:S01]  /*0bd0*/  LDS R9, [R8+UR7] ;  /* 0x0000000708097984 */ /* 0x000e620008000800 */
[----:B------:R-:W-:-:S05]  /*0be0*/  IADD3 R4, P1, R8, UR18, RZ ;  /* 0x0000001208047c10 */ /* 0x000fca000ff3e0ff */
[----:B------:R-:W-:-:S05]  /*0bf0*/  IMAD.X R5, RZ, RZ, UR19, P1 ;  /* 0x00000013ff057e24 */ /* 0x000fca00088e06ff */
[----:B-1----:R1:W3:Y:S01]  /*0c00*/  ATOMG.E.EXCH.STRONG.GPU PT, RZ, [R4], R9 ;  /* 0x0000000904ff73a8 */ /* 0x0022e200041ee100 */
[----:B------:R-:W-:-:S04]  /*0c10*/  DEPBAR {5,4,3,2,1,0} ;  /* 0x0000003f0000791a */ /* 0x000fc80000000000 */
[----:B------:R1:W-:Y:S01]  /*0c20*/  UTMACCTL.IV [UR18] ;  /* 0x00000000120079b9 */ /* 0x0003e20008000000 */
[----:B------:R-:W-:Y:S01]  /*0c30*/  NOP ;  /* 0x0000000000007918 */ /* 0x000fe20000000000 */
.L_x_28:
[----:B------:R-:W-:Y:S05]  /*0c40*/  @P0 BRA `(.L_x_29) ;  /* 0x00000000000c0947 */ /* 0x000fea0003800000 */
[----:B------:R0:W-:Y:S01]  /*0c50*/  UTMACMDFLUSH ;  /* 0x00000000000079b7 */ /* 0x0001e20000000000 */
[----:B------:R-:W-:Y:S05]  /*0c60*/  @P0 BRA `(.L_x_29) ;  /* 0x0000000000040947 */ /* 0x000fea0003800000 */
[----:B------:R-:W-:-:S04]  /*0c70*/  DEPBAR.LE SB0, 0x0 ;  /* 0x000080000000791a */ /* 0x000fc80000000000 */
.L_x_29:
[----:B------:R-:W-:Y:S05]  /*0c80*/  WARPSYNC.ALL ;  /* 0x0000000000007948 */ /* 0x000fea0003800000 */
[----:B---3--:R-:W-:Y:S06]  /*0c90*/  BAR.SYNC.DEFER_BLOCKING 0x0 ;  /* 0x0000000000007b1d */ /* 0x008fec0000010000 */
[----:B------:R-:W-:Y:S02]  /*0ca0*/  BSSY B2, `(.L_x_30) ;  /* 0x000000b000027945 */ /* 0x000fe40003800000 */
[----:B------:R-:W-:Y:S06]  /*0cb0*/  BAR.SYNC.DEFER_BLOCKING 0x0 ;  /* 0x0000000000007b1d */ /* 0x000fec0000010000 */
[----:B------:R3:W-:Y:S01]  /*0cc0*/  @!P0 STS [R14], RZ ;  /* 0x000000ff0e008388 */ /* 0x0007e20000000800 */
[----:B------:R-:W-:Y:S01]  /*0cd0*/  NOP ;  /* 0x0000000000007918 */ /* 0x000fe20000000000 */
[----:B------:R-:W-:Y:S05]  /*0ce0*/  @P2 BRA `(.L_x_31) ;  /* 0x0000000000182947 */ /* 0x000fea0003800000 */
[----:B-1---5:R-:W1:Y:S01]  /*0cf0*/  LDS R4, [UR7+0x8] ;  /* 0x00000807ff047984 */ /* 0x022e620008000800 */
[----:B------:R-:W5:Y:S01]  /*0d00*/  LDC.64 R8, c[0x0][0x220] ;  /* 0x00008800ff087b82 */ /* 0x000f620000000a00 */
[----:B------:R-:W-:Y:S02]  /*0d10*/  IMAD.MOV.U32 R5, RZ, RZ, 0x70 ;  /* 0x00000070ff057424 */ /* 0x000fe400078e00ff */
[----:B-----5:R5:W-:Y:S03]  /*0d20*/  STS.64 [UR7], R8 ;  /* 0x00000008ff007988 */ /* 0x020be60008000a07 */
[----:B-1----:R-:W-:-:S05]  /*0d30*/  LOP3.LUT R4, R4, 0x10, R5, 0xd8, !PT ;  /* 0x0000001004047812 */ /* 0x002fca00078ed805 */
[----:B------:R5:W-:Y:S02]  /*0d40*/  STS [UR7+0x8], R4 ;  /* 0x00000804ff007988 */ /* 0x000be40008000807 */
.L_x_31:
[----:B-1----:R-:W-:Y:S05]  /*0d50*/  BSYNC B2 ;  /* 0x0000000000027941 */ /* 0x002fea0003800000 */
.L_x_30:
[----:B------:R-:W-:Y:S04]  /*0d60*/  BSSY B3, `(.L_x_32) ;  /* 0x0000011000037945 */ /* 0x000fe80003800000 */
[----:B------:R-:W-:Y:S04]  /*0d70*/  BSSY B2, `(.L_x_33) ;  /* 0x000000e000027945 */ /* 0x000fe80003800000 */
[----:B------:R-:W-:Y:S05]  /*0d80*/  @P2 BRA `(.L_x_34) ;  /* 0x0000000000242947 */ /* 0x000fea0003800000 */
[----:B-----5:R-:W1:Y:S01]  /*0d90*/  LDS R4, [UR7+0x34] ;  /* 0x00003407ff047984 */ /* 0x020e620008000800 */
[----:B------:R-:W-:-:S05]  /*0da0*/  IMAD.MOV.U32 R5, RZ, RZ, 0x3f000000 ;  /* 0x3f000000ff057424 */ /* 0x000fca00078e00ff */
[----:B-1----:R-:W-:-:S05]  /*0db0*/  LOP3.LUT R4, R4, 0xff000000, R5, 0xb8, !PT ;  /* 0xff00000004047812 */ /* 0x002fca00078eb805 */
[----:B------:R1:W-:Y:S01]  /*0dc0*/  STS [UR7+0x34], R4 ;  /* 0x00003404ff007988 */ /* 0x0003e20008000807 */
[----:B------:R-:W-:Y:S05]  /*0dd0*/  @P2 BRA `(.L_x_35) ;  /* 0x00000000001c2947 */ /* 0x000fea0003800000 */
[----:B-1----:R-:W1:Y:S01]  /*0de0*/  LDS R4, [UR7+0x38] ;  /* 0x00003807ff047984 */ /* 0x002e620008000800 */
[----:B------:R-:W-:-:S05]  /*0df0*/  IMAD.MOV.U32 R5, RZ, RZ, 0x3f ;  /* 0x0000003fff057424 */ /* 0x000fca00078e00ff */
[----:B-1----:R-:W-:-:S05]  /*0e00*/  LOP3.LUT R4, R4, 0xff, R5, 0xb8, !PT ;  /* 0x000000ff04047812 */ /* 0x002fca00078eb805 */
[----:B------:R1:W-:Y:S02]  /*0e10*/  STS [UR7+0x38], R4 ;  /* 0x00003804ff007988 */ /* 0x0003e40008000807 */
.L_x_34:
[----:B------:R-:W-:Y:S05]  /*0e20*/  @P2 BREAK B2 ;  /* 0x0000000000022942 */ /* 0x000fea0003800000 */
[----:B------:R-:W-:Y:S05]  /*0e30*/  @P2 BRA `(.L_x_36) ;  /* 0x00000000000c2947 */ /* 0x000fea0003800000 */
[----:B------:R1:W-:Y:S02]  /*0e40*/  STS [UR7+0x20], R3 ;  /* 0x00002003ff007988 */ /* 0x0003e40008000807 */
.L_x_35:
[----:B------:R-:W-:Y:S05]  /*0e50*/  BSYNC B2 ;  /* 0x0000000000027941 */ /* 0x000fea0003800000 */
.L_x_33:
[----:B------:R1:W-:Y:S02]  /*0e60*/  @!P2 STS [UR7+0x24], R2 ;  /* 0x00002402ff00a988 */ /* 0x0003e40008000807 */
.L_x_36:
[----:B------:R-:W-:Y:S05]  /*0e70*/  BSYNC B3 ;  /* 0x0000000000037941 */ /* 0x000fea0003800000 */
.L_x_32:
[----:B------:R-:W-:Y:S05]  /*0e80*/  WARPSYNC.ALL ;  /* 0x0000000000007948 */ /* 0x000fea0003800000 */
[----:B------:R-:W-:Y:S04]  /*0e90*/  BSSY B3, `(.L_x_37) ;  /* 0x000000e000037945 */ /* 0x000fe80003800000 */
[----:B------:R-:W-:Y:S05]  /*0ea0*/  @P2 BRA `(.L_x_38) ;  /* 0x0000000000302947 */ /* 0x000fea0003800000 */
[----:B-1--4-:R-:W1:Y:S01]  /*0eb0*/  LDS R3, [UR7+0x34] ;  /* 0x00003407ff037984 */ /* 0x012e620008000800 */
[----:B-----5:R-:W4:Y:S03]  /*0ec0*/  LDC.64 R4, c[0x0][0x248] ;  /* 0x00009200ff047b82 */ /* 0x020f260000000a00 */
[----:B------:R-:W5:Y:S01]  /*0ed0*/  LDS R2, [UR7+0x1c] ;  /* 0x00001c07ff027984 */ /* 0x000f620008000800 */
[C---:B----4-:R-:W-:Y:S01]  /*0ee0*/  SHF.L.U64.HI R5, R4.reuse, 0x1, R5 ;  /* 0x0000000104057819 */ /* 0x050fe20000010205 */
[----:B------:R-:W-:-:S03]  /*0ef0*/  IMAD.SHL.U32 R4, R4, 0x2, RZ ;  /* 0x0000000204047824 */ /* 0x000fc600078e00ff */
[--C-:B------:R-:W-:Y:S02]  /*0f00*/  SHF.R.U32.HI R9, RZ, 0x4, R5.reuse ;  /* 0x00000004ff097819 */ /* 0x100fe40000011605 */
[----:B------:R-:W-:-:S05]  /*0f10*/  SHF.R.U64 R4, R4, 0x4, R5 ;  /* 0x0000000404047819 */ /* 0x000fca0000001205 */
[----:B------:R4:W-:Y:S01]  /*0f20*/  STS [UR7+0xc], R4 ;  /* 0x00000c04ff007988 */ /* 0x0009e20008000807 */
[----:B-1----:R-:W-:Y:S02]  /*0f30*/  LOP3.LUT R3, R3, 0x7, RZ, 0xb8, !PT ;  /* 0x0000000703037812 */ /* 0x002fe400078eb8ff */
[----:B-----5:R-:W-:-:S03]  /*0f40*/  LOP3.LUT R2, R2, 0xf, R9, 0xb8, !PT ;  /* 0x0000000f02027812 */ /* 0x020fc600078eb809 */
[----:B------:R4:W-:Y:S04]  /*0f50*/  STS [UR7+0x34], R3 ;  /* 0x00003403ff007988 */ /* 0x0009e80008000807 */
[----:B------:R4:W-:Y:S02]  /*0f60*/  STS [UR7+0x1c], R2 ;  /* 0x00001c02ff007988 */ /* 0x0009e40008000807 */
.L_x_38:
[----:B------:R-:W-:Y:S05]  /*0f70*/  BSYNC B3 ;  /* 0x0000000000037941 */ /* 0x000fea0003800000 */
.L_x_37:
[----:B------:R-:W-:Y:S04]  /*0f80*/  BSSY B3, `(.L_x_39) ;  /* 0x000001a000037945 */ /* 0x000fe80003800000 */
[----:B------:R-:W-:Y:S04]  /*0f90*/  BSSY B4, `(.L_x_40) ;  /* 0x0000015000047945 */ /* 0x000fe80003800000 */
[----:B------:R-:W-:Y:S05]  /*0fa0*/  @P2 BRA `(.L_x_41) ;  /* 0x0000000000202947 */ /* 0x000fea0003800000 */
[----:B-1--4-:R-:W1:Y:S02]  /*0fb0*/  LDS R2, [UR7+0x34] ;  /* 0x00003407ff027984 */ /* 0x012e640008000800 */
[----:B-1----:R-:W-:-:S05]  /*0fc0*/  LOP3.LUT R2, R2, 0x38, RZ, 0xb8, !PT ;  /* 0x0000003802027812 */ /* 0x002fca00078eb8ff */
[----:B------:R1:W-:Y:S01]  /*0fd0*/  STS [UR7+0x34], R2 ;  /* 0x00003402ff007988 */ /* 0x0003e20008000807 */
[----:B------:R-:W-:Y:S05]  /*0fe0*/  @P2 BRA `(.L_x_42) ;  /* 0x0000000000202947 */ /* 0x000fea0003800000 */
[----:B-1----:R-:W1:Y:S01]  /*0ff0*/  LDS R2, [UR7+0x8] ;  /* 0x00000807ff027984 */ /* 0x002e620008000800 */
[----:B------:R-:W-:-:S05]  /*1000*/  IMAD.MOV.U32 R3, RZ, RZ, 0x780 ;  /* 0x00000780ff037424 */ /* 0x000fca00078e00ff */
[----:B-1----:R-:W-:-:S05]  /*1010*/  LOP3.LUT R2, R2, 0x300, R3, 0xd8, !PT ;  /* 0x0000030002027812 */ /* 0x002fca00078ed803 */
[----:B------:R1:W-:Y:S02]  /*1020*/  STS [UR7+0x8], R2 ;  /* 0x00000802ff007988 */ /* 0x0003e40008000807 */
.L_x_41:
[----:B------:R-:W-:Y:S05]  /*1030*/  @P2 BRA `(.L_x_43) ;  /* 0x0000000000282947 */ /* 0x000fea0003800000 */
[----:B-1--4-:R-:W1:Y:S02]  /*1040*/  LDS R2, [UR7+0x8] ;  /* 0x00000807ff027984 */ /* 0x012e640008000800 */
[----:B-1----:R-:W-:-:S05]  /*1050*/  LOP3.LUT R2, R2, 0x1800, RZ, 0xb8, !PT ;  /* 0x0000180002027812 */ /* 0x002fca00078eb8ff */
[----:B------:R4:W-:Y:S02]  /*1060*/  STS [UR7+0x8], R2 ;  /* 0x00000802ff007988 */ /* 0x0009e40008000807 */
.L_x_42:
[----:B------:R-:W-:Y:S05]  /*1070*/  @P2 BREAK B4 ;  /* 0x0000000000042942 */ /* 0x000fea0003800000 */
[----:B------:R-:W-:Y:S05]  /*1080*/  @P2 BRA `(.L_x_44) ;  /* 0x0000000000242947 */ /* 0x000fea0003800000 */
[----:B-1--4-:R-:W1:Y:S01]  /*1090*/  LDS R2, [UR7+0x8] ;  /* 0x00000807ff027984 */ /* 0x012e620008000800 */
[----:B------:R-:W-:-:S05]  /*10a0*/  IMAD.MOV.U32 R3, RZ, RZ, 0x6000 ;  /* 0x00006000ff037424 */ /* 0x000fca00078e00ff */
[----:B-1----:R-:W-:-:S04]  /*10b0*/  LOP3.LUT R2, R2, 0x6000, R3, 0xd8, !PT ;  /* 0x0000600002027812 */ /* 0x002fc800078ed803 */
[----:B------:R-:W-:-:S05]  /*10c0*/  LOP3.LUT R2, R2, 0x400000, RZ, 0xb8, !PT ;  /* 0x0040000002027812 */ /* 0x000fca00078eb8ff */
[----:B------:R1:W-:Y:S02]  /*10d0*/  STS [UR7+0x8], R2 ;  /* 0x00000802ff007988 */ /* 0x0003e40008000807 */
.L_x_43:
[----:B------:R-:W-:Y:S05]  /*10e0*/  BSYNC B4 ;  /* 0x0000000000047941 */ /* 0x000fea0003800000 */
.L_x_40:
[----:B-1--4-:R-:W1:Y:S02]  /*10f0*/  @!P2 LDS R2, [UR7+0x8] ;  /* 0x00000807ff02a984 */ /* 0x012e640008000800 */
[----:B-1----:R-:W-:-:S05]  /*1100*/  @!P2 LOP3.LUT R2, R2, 0x8000, RZ, 0xb8, !PT ;  /* 0x000080000202a812 */ /* 0x002fca00078eb8ff */
[----:B------:R1:W-:Y:S02]  /*1110*/  @!P2 STS [UR7+0x8], R2 ;  /* 0x00000802ff00a988 */ /* 0x0003e40008000807 */
.L_x_44:
[----:B------:R-:W-:Y:S05]  /*1120*/  BSYNC B3 ;  /* 0x0000000000037941 */ /* 0x000fea0003800000 */
.L_x_39:
[----:B------:R-:W-:Y:S05]  /*1130*/  WARPSYNC.ALL ;  /* 0x0000000000007948 */ /* 0x000fea0003800000 */
[----:B------:R-:W-:Y:S01]  /*1140*/  UIADD3 UR4, UR4, 0x100, URZ ;  /* 0x0000010004047890 */ /* 0x000fe2000fffe03f */
[----:B------:R-:W-:Y:S01]  /*1150*/  ISETP.GE.AND P1, PT, R10, 0x1, PT ;  /* 0x000000010a00780c */ /* 0x000fe20003f26270 */
[----:B------:R-:W-:Y:S01]  /*1160*/  IMAD.MOV.U32 R24, RZ, RZ, RZ ;  /* 0x000000ffff187224 */ /* 0x000fe200078e00ff */
[----:B-----5:R-:W-:Y:S01]  /*1170*/  SHF.R.U32.HI R8, RZ, 0x5, R0 ;  /* 0x00000005ff087819 */ /* 0x020fe20000011600 */
[----:B------:R-:W-:-:S04]  /*1180*/  UIADD3 UR20, UP0, UR4, UR20, URZ ;  /* 0x0000001404147290 */ /* 0x000fc8000ff1e03f */
[----:B------:R-:W-:Y:S01]  /*1190*/  ULEA.HI.X.SX32 UR21, UR4, UR21, 0x1, UP0 ;  /* 0x0000001504157291 */ /* 0x000fe200080f0e3f */
[----:B------:R-:W-:Y:S11]  /*11a0*/  @P0 BRA `(.L_x_45) ;  /* 0x0000000000280947 */ /* 0x000ff60003800000 */
[----:B-1--4-:R-:W1:Y:S01]  /*11b0*/  S2R R2, SR_LANEID ;  /* 0x0000000000027919 */ /* 0x012e620000000000 */
[----:B------:R-:W-:Y:S05]  /*11c0*/  WARPSYNC.ALL ;  /* 0x0000000000007948 */ /* 0x000fea0003800000 */
[----:B-1----:R-:W-:-:S05]  /*11d0*/  IMAD.SHL.U32 R4, R2, 0x4, RZ ;  /* 0x0000000402047824 */ /* 0x002fca00078e00ff */
[----:B------:R-:W1:Y:S01]  /*11e0*/  LDS R5, [R4+UR7] ;  /* 0x0000000704057984 */ /* 0x000e620008000800 */
[----:B------:R-:W-:-:S05]  /*11f0*/  IADD3 R2, P3, R4, UR20, RZ ;  /* 0x0000001404027c10 */ /* 0x000fca000ff7e0ff */
[----:B------:R-:W-:-:S05]  /*1200*/  IMAD.X R3, RZ, RZ, UR21, P3 ;  /* 0x00000015ff037e24 */ /* 0x000fca00098e06ff */
[----:B-1----:R5:W4:Y:S01]  /*1210*/  ATOMG.E.EXCH.STRONG.GPU PT, RZ, [R2], R5 ;  /* 0x0000000502ff73a8 */ /* 0x002b2200041ee100 */
[----:B------:R-:W-:-:S04]  /*1220*/  DEPBAR {5,4,3,2,1,0} ;  /* 0x0000003f0000791a */ /* 0x000fc80000000000 */
[----:B------:R5:W-:Y:S01]  /*1230*/  UTMACCTL.IV [UR20] ;  /* 0x00000000140079b9 */ /* 0x000be20008000000 */
[----:B------:R-:W-:Y:S01]  /*1240*/  NOP ;  /* 0x0000000000007918 */ /* 0x000fe20000000000 */
.L_x_45:
[----:B------:R-:W-:Y:S05]  /*1250*/  @P0 BRA `(.L_x_46) ;  /* 0x00000000000c0947 */ /* 0x000fea0003800000 */
[----:B------:R0:W-:Y:S01]  /*1260*/  UTMACMDFLUSH ;  /* 0x00000000000079b7 */ /* 0x0001e20000000000 */
[----:B------:R-:W-:Y:S05]  /*1270*/  @P0 BRA `(.L_x_46) ;  /* 0x0000000000040947 */ /* 0x000fea0003800000 */
[----:B------:R-:W-:-:S04]  /*1280*/  DEPBAR.LE SB0, 0x0 ;  /* 0x000080000000791a */ /* 0x000fc80000000000 */
.L_x_46:
[----:B------:R-:W-:Y:S05]  /*1290*/  WARPSYNC.ALL ;  /* 0x0000000000007948 */ /* 0x000fea0003800000 */
[----:B----4-:R-:W-:Y:S01]  /*12a0*/  BAR.SYNC.DEFER_BLOCKING 0x0 ;  /* 0x0000000000007b1d */ /* 0x010fe20000010000 */
[----:B------:R-:W-:Y:S01]  /*12b0*/  R2UR UR22, R8 ;  /* 0x00000000081672ca */ /* 0x000fe200000e0000 */
[----:B------:R-:W-:Y:S01]  /*12c0*/  USHF.L.U32 UR23, UR28, 0x7, URZ ;  /* 0x000000071c177899 */ /* 0x000fe2000800063f */
[----:B------:R-:W-:Y:S01]  /*12d0*/  IMAD.MOV.U32 R25, RZ, RZ, RZ ;  /* 0x000000ffff197224 */ /* 0x000fe200078e00ff */
[----:B------:R-:W-:Y:S02]  /*12e0*/  CS2R R26, SRZ ;  /* 0x00000000001a7805 */ /* 0x000fe4000001ff00 */
[----:B------:R-:W-:Y:S01]  /*12f0*/  CS2R R28, SRZ ;  /* 0x00000000001c7805 */ /* 0x000fe2000001ff00 */
[----:B------:R-:W-:Y:S01]  /*1300*/  VOTEU.ALL UP0, P2 ;  /* 0x00000000003f7886 */ /* 0x000fe20001000000 */
[----:B------:R-:W-:Y:S01]  /*1310*/  UMOV UR4, 0x1 ;  /* 0x0000000100047882 */ /* 0x000fe20000000000 */
[----:B------:R-:W-:Y:S01]  /*1320*/  VOTEU.ALL UP1, P2 ;  /* 0x00000000003f7886 */ /* 0x000fe20001020000 */
[----:B------:R-:W-:Y:S01]  /*1330*/  VOTEU.ALL UP2, P2 ;  /* 0x00000000003f7886 */ /* 0x000fe20001040000 */
[----:B------:R-:W-:Y:S01]  /*1340*/  VOTEU.ALL UP3, P2 ;  /* 0x00000000003f7886 */ /* 0x000fe20001060000 */
[----:B------:R-:W-:-:S04]  /*1350*/  @!UP0 UIADD3 UR8, -UR4, 0x100000, URZ ;  /* 0x0010000004088890 */ /* 0x000fc8000fffe13f */
[----:B------:R-:W-:Y:S02]  /*1360*/  @!UP0 USHF.L.U32 UR9, UR8, 0xb, URZ ;  /* 0x0000000b08098899 */ /* 0x000fe4000800063f */
[----:B------:R-:W-:Y:S01]  /*1370*/  @!UP0 USHF.L.U32 UR8, UR8, 0x1, URZ ;  /* 0x0000000108088899 */ /* 0x000fe2000800063f */
[----:B------:R-:W-:Y:S01]  /*1380*/  CS2R R30, SRZ ;  /* 0x00000000001e7805 */ /* 0x000fe2000001ff00 */
        /* <DEDUP_REMOVED lines=12> */
[----:B------:R-:W-:Y:S01]  /*1450*/  VOTEU.ALL UP0, P2 ;  /* 0x00000000003f7886 */ /* 0x000fe20001000000 */
[----:B------:R-:W-:Y:S02]  /*1460*/  CS2R R38, SRZ ;  /* 0x0000000000267805 */ /* 0x000fe4000001ff00 */
[----:B------:R-:W-:Y:S02]  /*1470*/  CS2R R40, SRZ ;  /* 0x0000000000287805 */ /* 0x000fe4000001ff00 */
[----:B------:R-:W-:Y:S02]  /*1480*/  CS2R R42, SRZ ;  /* 0x00000000002a7805 */ /* 0x000fe4000001ff00 */
[----:B------:R-:W-:Y:S01]  /*1490*/  CS2R R44, SRZ ;  /* 0x00000000002c7805 */ /* 0x000fe2000001ff00 */
[----:B------:R-:W4:Y:S02]  /*14a0*/  FENCE.VIEW.ASYNC.S ;  /* 0x00000000000073c6 */ /* 0x000f240000000000 */
[----:B----4-:R-:W4:Y:S02]  /*14b0*/  @!UP0 SYNCS.EXCH.64 URZ, [UR7+0x18000], UR8 ;  /* 0x01800008073f85b2 */ /* 0x010f240008000100 */
[----:B----4-:R-:W-:Y:S01]  /*14c0*/  BAR.SYNC.DEFER_BLOCKING 0x0 ;  /* 0x0000000000007b1d */ /* 0x010fe20000010000 */
[----:B------:R-:W-:-:S02]  /*14d0*/  CS2R R46, SRZ ;  /* 0x00000000002e7805 */ /* 0x000fc4000001ff00 */
[----:B------:R-:W-:Y:S02]  /*14e0*/  CS2R R48, SRZ ;  /* 0x0000000000307805 */ /* 0x000fe4000001ff00 */
[----:B------:R-:W-:Y:S02]  /*14f0*/  CS2R R50, SRZ ;  /* 0x0000000000327805 */ /* 0x000fe4000001ff00 */
[----:B------:R-:W-:Y:S02]  /*1500*/  CS2R R52, SRZ ;  /* 0x0000000000347805 */ /* 0x000fe4000001ff00 */
[----:B------:R-:W-:Y:S01]  /*1510*/  CS2R R54, SRZ ;  /* 0x0000000000367805 */ /* 0x000fe2000001ff00 */
[----:B------:R4:W1:Y:S02]  /*1520*/  @!UP1 SYNCS.EXCH.64 URZ, [UR7+0x18008], UR10 ;  /* 0x0180080a073f95b2 */ /* 0x0008640008000100 */
[----:B-1----:R-:W-:Y:S01]  /*1530*/  BAR.SYNC.DEFER_BLOCKING 0x0 ;  /* 0x0000000000007b1d */ /* 0x002fe20000010000 */
[----:B----4-:R-:W-:-:S05]  /*1540*/  USHF.L.U32 UR11, UR29, 0x6, URZ ;  /* 0x000000061d0b7899 */ /* 0x010fca000800063f */
[----:B------:R1:W4:Y:S02]  /*1550*/  @!UP2 SYNCS.EXCH.64 URZ, [UR7+0x18010], UR12 ;  /* 0x0180100c073fa5b2 */ /* 0x0003240008000100 */
[----:B----4-:R-:W-:Y:S06]  /*1560*/  BAR.SYNC.DEFER_BLOCKING 0x0 ;  /* 0x0000000000007b1d */ /* 0x010fec0000010000 */
[----:B------:R1:W4:Y:S01]  /*1570*/  @!UP3 SYNCS.EXCH.64 URZ, [UR7+0x18018], UR4 ;  /* 0x01801804073fb5b2 */ /* 0x0003220008000100 */
[----:B------:R-:W-:Y:S05]  /*1580*/  @!P1 BRA `(.L_x_47) ;  /* 0x0000000400589947 */ /* 0x000fea0003800000 */
[----:B------:R-:W-:Y:S02]  /*1590*/  CS2R R24, SRZ ;  /* 0x0000000000187805 */ /* 0x000fe4000001ff00 */
[----:B------:R-:W-:Y:S02]  /*15a0*/  CS2R R26, SRZ ;  /* 0x00000000001a7805 */ /* 0x000fe4000001ff00 */
[----:B------:R-:W-:Y:S02]  /*15b0*/  CS2R R28, SRZ ;  /* 0x00000000001c7805 */ /* 0x000fe4000001ff00 */
[----:B------:R-:W-:Y:S02]  /*15c0*/  CS2R R30, SRZ ;  /* 0x00000000001e7805 */ /* 0x000fe4000001ff00 */
[----:B------:R-:W-:Y:S02]  /*15d0*/  CS2R R32, SRZ ;  /* 0x0000000000207805 */ /* 0x000fe4000001ff00 */
[----:B------:R-:W-:-:S02]  /*15e0*/  CS2R R34, SRZ ;  /* 0x0000000000227805 */ /* 0x000fc4000001ff00 */
        /* <DEDUP_REMOVED lines=9> */
[----:B------:R-:W-:Y:S01]  /*1680*/  CS2R R54, SRZ ;  /* 0x0000000000367805 */ /* 0x000fe2000001ff00 */
[----:B-1----:R-:W-:Y:S01]  /*1690*/  UMOV UR4, URZ ;  /* 0x0000003f00047c82 */ /* 0x002fe20008000000 */
[----:B------:R-:W-:-:S05]  /*16a0*/  UMOV UR10, URZ ;  /* 0x0000003f000a7c82 */ /* 0x000fca0008000000 */
.L_x_49:
[----:B----4-:R-:W-:Y:S01]  /*16b0*/  BAR.SYNC.DEFER_BLOCKING 0x0 ;  /* 0x0000000000007b1d */ /* 0x010fe20000010000 */
[----:B------:R-:W-:Y:S01]  /*16c0*/  ULEA UR5, UR4, UR7, 0x3 ;  /* 0x0000000704057291 */ /* 0x000fe2000f8e183f */
[----:B-----5:R-:W-:Y:S01]  /*16d0*/  @!P2 IMAD.MOV.U32 R2, RZ, RZ, 0x6000 ;  /* 0x00006000ff02a424 */ /* 0x020fe200078e00ff */
[----:B------:R-:W-:Y:S01]  /*16e0*/  ELECT P0, URZ, PT ;  /* 0x00000000003f782f */ /* 0x000fe20003800000 */
[----:B------:R-:W-:-:S03]  /*16f0*/  ULEA UR8, UR4, UR7, 0xd ;  /* 0x0000000704087291 */ /* 0x000fc6000f8e683f */
[----:B------:R-:W-:Y:S02]  /*1700*/  ISETP.LT.U32.AND P0, PT, R6, 0x20, P0 ;  /* 0x000000200600780c */ /* 0x000fe40000701070 */
[----:B------:R-:W-:Y:S01]  /*1710*/  ELECT P1, URZ, PT ;  /* 0x00000000003f782f */ /* 0x000fe20003820000 */
[----:B------:R-:W-:-:S03]  /*1720*/  UIADD3 UR8, UR8, 0x10000, URZ ;  /* 0x0001000008087890 */ /* 0x000fc6000fffe03f */
[----:B------:R-:W-:Y:S01]  /*1730*/  ISETP.LT.U32.AND P1, PT, R6, 0x40, P1 ;  /* 0x000000400600780c */ /* 0x000fe20000f21070 */
[----:B------:R-:W-:Y:S02]  /*1740*/  ULEA UR6, UR4, UR7, 0xe ;  /* 0x0000000704067291 */ /* 0x000fe4000f8e703f */
[----:B------:R-:W-:Y:S01]  /*1750*/  ULOP3.LUT UR26, UR22, 0x1, URZ, 0xc0, !UPT ;  /* 0x00000001161a7892 */ /* 0x000fe2000f8ec03f */
[----:B------:R-:W-:-:S03]  /*1760*/  UMOV UR27, UR10 ;  /* 0x0000000a001b7c82 */ /* 0x000fc60008000000 */
[----:B------:R-:W-:Y:S01]  /*1770*/  ULEA UR24, UR26, UR6, 0xd ;  /* 0x000000061a187291 */ /* 0x000fe2000f8e683f */
[----:B------:R-:W-:Y:S01]  /*1780*/  VOTEU.ANY UP0, P0 ;  /* 0x00000000003f7886 */ /* 0x000fe20000000100 */
[----:B------:R-:W-:Y:S01]  /*1790*/  VOTEU.ANY UP2, P0 ;  /* 0x00000000003f7886 */ /* 0x000fe20000040100 */
[----:B------:R-:W-:Y:S01]  /*17a0*/  ULEA UR26, UR26, UR23, 0x6 ;  /* 0x000000171a1a7291 */ /* 0x000fe2000f8e303f */
[----:B------:R1:W-:Y:S02]  /*17b0*/  @!P2 SYNCS.ARRIVE.TRANS64 RZ, [UR5+0x18000], R2 ;  /* 0x01800002ffffa9a7 */ /* 0x0003e40008000005 */
[----:B------:R-:W-:Y:S01]  /*17c0*/  VOTEU.ANY UP1, P1 ;  /* 0x00000000003f7886 */ /* 0x000fe20000820100 */
[----:B------:R-:W-:Y:S01]  /*17d0*/  @UP0 UIADD3 UR9, UR5, 0x18000, URZ ;  /* 0x0001800005090890 */ /* 0x000fe2000fffe03f */
[----:B------:R-:W-:Y:S01]  /*17e0*/  @UP0 UMOV UR12, UR16 ;  /* 0x00000010000c0c82 */ /* 0x000fe20008000000 */
[----:B------:R-:W-:Y:S01]  /*17f0*/  @UP0 UMOV UR13, UR17 ;  /* 0x00000011000d0c82 */ /* 0x000fe20008000000 */
[----:B------:R-:W-:Y:S01]  /*1800*/  BAR.SYNC.DEFER_BLOCKING 0x0 ;  /* 0x0000000000007b1d */ /* 0x000fe20000010000 */
[----:B------:R-:W-:Y:S01]  /*1810*/  @UP1 UIADD3 UR25, UR5, 0x18000, URZ ;  /* 0x0001800005191890 */ /* 0x000fe2000fffe03f */
[----:B-1----:R-:W-:-:S04]  /*1820*/  SHF.L.U32 R2, R7, 0x1f, RZ ;  /* 0x0000001f07027819 */ /* 0x002fc800000006ff */
[----:B------:R-:W-:Y:S01]  /*1830*/  VOTEU.ANY UP3, P1 ;  /* 0x00000000003f7886 */ /* 0x000fe20000860100 */
[----:B------:R-:W-:Y:S01]  /*1840*/  @UP1 UMOV UR14, UR18 ;  /* 0x00000012000e1c82 */ /* 0x000fe20008000000 */
[----:B------:R-:W-:Y:S01]  /*1850*/  @UP1 UMOV UR15, UR19 ;  /* 0x00000013000f1c82 */ /* 0x000fe20008000000 */
[----:B------:R1:W-:Y:S01]  /*1860*/  @UP2 UTMALDG.2D [UR8], [UR12] ;  /* 0x000000080c0025b4 */ /* 0x0003e20008008000 */
[----:B------:R4:W-:Y:S06]  /*1870*/  MEMBAR.ALL.CTA ;  /* 0x0000000000007992 */ /* 0x0009ec0000008000 */
[----:B----4-:R-:W4:Y:S02]  /*1880*/  FENCE.VIEW.ASYNC.S ;  /* 0x00000000000073c6 */ /* 0x010f240000000000 */
[----:B----4-:R-:W-:Y:S06]  /*1890*/  BAR.SYNC.DEFER_BLOCKING 0x0 ;  /* 0x0000000000007b1d */ /* 0x010fec0000010000 */
[----:B------:R1:W-:Y:S02]  /*18a0*/  @UP3 UTMALDG.2D [UR24], [UR14] ;  /* 0x000000180e0035b4 */ /* 0x0003e40008008000 */
[----:B------:R-:W-:Y:S06]  /*18b0*/  BAR.SYNC.DEFER_BLOCKING 0x0 ;  /* 0x0000000000007b1d */ /* 0x000fec0000010000 */
[----:B------:R-:W4:Y:S02]  /*18c0*/  SYNCS.PHASECHK.TRANS64.TRYWAIT P0, [UR5+0x18000], R2 ;  /* 0x01800002ff0075a7 */ /* 0x000f240008000145 */
[----:B-1--4-:R-:W-:Y:S05]  /*18d0*/  @!P0 BRA `(.L_x_48) ;  /* 0x00000004007c8947 */ /* 0x012fea0003800000 */
.L_x_50:
[----:B------:R-:W-:Y:S01]  /*18e0*/  USHF.L.U32 UR5, UR22, 0x7, URZ ;  /* 0x0000000716057899 */ /* 0x000fe2000800063f */
[----:B------:R-:W-:Y:S02]  /*18f0*/  WARPGROUP.DEPBAR.LE gsb0, 0x0 ;  /* 0x00008000000079c5 */ /* 0x000fe40000010000 */
[----:B------:R-:W-:Y:S01]  /*1900*/  USHF.R.U32.HI UR12, URZ, 0x4, UR8 ;  /* 0x000000043f0c7899 */ /* 0x000fe20008011608 */
[----:B------:R-:W-:Y:S01]  /*1910*/  WARPGROUP.ARRIVE ;  /* 0x00000000000079c5 */ /* 0x000fe20000000000 */
[----:B------:R-:W-:Y:S01]  /*1920*/  ULOP3.LUT UR5, UR5, 0x200, URZ, 0xc0, !UPT ;  /* 0x0000020005057892 */ /* 0x000fe2000f8ec03f */
[----:B------:R-:W1:Y:S01]  /*1930*/  LDC R2, c[0x0][0x230] ;  /* 0x00008c00ff027b82 */ /* 0x000e620000000800 */
[----:B------:R-:W-:Y:S02]  /*1940*/  USGXT.U32 UR12, UR12, 0xe ;  /* 0x0000000e0c0c789a */ /* 0x000fe40008000000 */
[----:B------:R-:W-:Y:S01]  /*1950*/  ULEA.HI UR5, UR6, UR5, URZ, 0x1c ;  /* 0x0000000506057291 */ /* 0x000fe2000f8fe03f */
[----:B------:R-:W-:Y:S01]  /*1960*/  UMOV UR13, 0x40000040 ;  /* 0x40000040000d7882 */ /* 0x000fe20000000000 */
[----:B------:R-:W-:-:S02]  /*1970*/  UMOV UR15, 0x40000040 ;  /* 0x40000040000f7882 */ /* 0x000fc40000000000 */
[----:B------:R-:W-:Y:S01]  /*1980*/  ULOP3.LUT UR14, UR5, 0x3fff, URZ, 0xc0, !UPT ;  /* 0x00003fff050e7892 */ /* 0x000fe2000f8ec03f */
[----:B------:R-:W-:Y:S02]  /*1990*/  UMOV UR6, URZ ;  /* 0x0000003f00067c82 */ /* 0x000fe40008000000 */
[----:B------:R-:W-:Y:S01]  /*19a0*/  UMOV UR5, URZ ;  /* 0x0000003f00057c82 */ /* 0x000fe20008000000 */
[----:B------:R-:W-:Y:S02]  /*19b0*/  UIADD3 UR10, UR10, 0x40, URZ ;  /* 0x000000400a0a7890 */ /* 0x000fe4000fffe03f */
[----:B------:R-:W-:-:S03]  /*19c0*/  UIADD3 UR4, UR4, 0x1, URZ ;  /* 0x0000000104047890 */ /* 0x000fc6000fffe03f */
[----:B------:R-:W-:Y:S01]  /*19d0*/  HGMMA.64x64x16.F32 R24, gdesc[UR12].tnspB, R24 ;  /* 0x40e000000c1879f0 */ /* 0x000fe20008700818 */
[----:B------:R-:W-:Y:S02]  /*19e0*/  UIADD3 UR12, UP0, UR12, 0x2, URZ ;  /* 0x000000020c0c7890 */ /* 0x000fe4000ff1e03f */
[----:B------:R-:W-:Y:S02]  /*19f0*/  UIADD3 UR14, UP1, UR14, 0x80, URZ ;  /* 0x000000800e0e7890 */ /* 0x000fe4000ff3e03f */
[----:B------:R-:W-:Y:S02]  /*1a00*/  UIADD3.X UR13, UR5, 0x40000040, URZ, UP0, !UPT ;  /* 0x40000040050d7890 */ /* 0x000fe400087fe43f */
[----:B------:R-:W-:Y:S01]  /*1a10*/  UIADD3.X UR15, UR6, 0x40000040, URZ, UP1, !UPT ;  /* 0x40000040060f7890 */ /* 0x000fe20008ffe43f */
[----:B-1----:R-:W-:Y:S01]  /*1a20*/  ISETP.LE.AND P0, PT, R2, UR10, PT ;  /* 0x0000000a02007c0c */ /* 0x002fe2000bf03270 */
[----:B------:R-:W-:Y:S02]  /*1a30*/  UIADD3.64 UR24, UR12, 0x2, URZ ;  /* 0x000000020c187897 */ /* 0x000fe4000fffe03f */
[----:B------:R-:W-:-:S02]  /*1a40*/  UIADD3.64 UR26, UR14, 0x80, URZ ;  /* 0x000000800e1a7897 */ /* 0x000fc4000fffe03f */
[----:B------:R-:W-:-:S04]  /*1a50*/  UISETP.NE.U32.AND UP0, UPT, UR4, 0x4, UPT ;  /* 0x000000040400788c */ /* 0x000fc8000bf05070 */
[----:B------:R-:W-:Y:S02]  /*1a60*/  USEL UR5, URZ, 0x1, UP0 ;  /* 0x000000013f057887 */ /* 0x000fe40008000000 */
[----:B------:R-:W-:-:S04]  /*1a70*/  USEL UR4, UR4, URZ, UP0 ;  /* 0x0000003f04047287 */ /* 0x000fc80008000000 */
[----:B------:R-:W-:Y:S01]  /*1a80*/  LOP3.LUT R7, R7, UR5, RZ, 0x3c, !PT ;  /* 0x0000000507077c12 */ /* 0x000fe2000f8e3cff */
[----:B------:R-:W-:Y:S01]  /*1a90*/  HGMMA.64x64x16.F32 R24, gdesc[UR12].tnspB, R24 ;  /* 0x40e000000c1879f0 */ /* 0x000fe20008700818 */
[----:B------:R-:W-:Y:S02]  /*1aa0*/  UIADD3.64 UR12, UR12, 0x4, URZ ;  /* 0x000000040c0c7897 */ /* 0x000fe4000fffe03f */
[----:B------:R-:W-:Y:S01]  /*1ab0*/  UIADD3.64 UR14, UR14, 0x100, URZ ;  /* 0x000001000e0e7897 */ /* 0x000fe2000fffe03f */
[----:B------:R-:W-:Y:S08]  /*1ac0*/  HGMMA.64x64x16.F32 R24, gdesc[UR24].tnspB, R24 ;  /* 0x40e00000181879f0 */ /* 0x000ff00008700818 */
[----:B------:R-:W-:Y:S01]  /*1ad0*/  HGMMA.64x64x16.F32 R24, gdesc[UR12].tnspB, R24, gsb0 ;  /* 0x40e000000c1879f0 */ /* 0x000fe20008000818 */
[----:B------:R-:W-:Y:S05]  /*1ae0*/  @!P0 BRA `(.L_x_49) ;  /* 0xfffffff800f08947 */ /* 0x000fea000383ffff */
.L_x_47:
[----:B------:R-:W-:Y:S02]  /*1af0*/  WARPGROUP.DEPBAR.LE gsb0, 0x0 ;  /* 0x00008000000079c5 */ /* 0x000fe40000010000 */
[----:B----4-:R-:W-:Y:S01]  /*1b00*/  BAR.SYNC.DEFER_BLOCKING 0x0 ;  /* 0x0000000000007b1d */ /* 0x010fe20000010000 */
[C---:B-----5:R-:W-:Y:S01]  /*1b10*/  IMAD.SHL.U32 R2, R0.reuse, 0x80, RZ ;  /* 0x0000008000027824 */ /* 0x060fe200078e00ff */
[----:B------:R-:W-:Y:S01]  /*1b20*/  F2FP.F16.F32.PACK_AB R24, R25, R24 ;  /* 0x000000181918723e */ /* 0x000fe200000000ff */
[----:B------:R-:W-:Y:S01]  /*1b30*/  IMAD.SHL.U32 R3, R0, 0x40, RZ ;  /* 0x0000004000037824 */ /* 0x000fe200078e00ff */
[----:B------:R-:W-:Y:S02]  /*1b40*/  F2FP.F16.F32.PACK_AB R25, R27, R26 ;  /* 0x0000001a1b19723e */ /* 0x000fe400000000ff */
[----:B------:R-:W-:Y:S02]  /*1b50*/  ELECT P0, URZ, PT ;  /* 0x00000000003f782f */ /* 0x000fe40003800000 */
[----:B------:R-:W-:Y:S01]  /*1b60*/  LOP3.LUT R2, R2, 0x780, RZ, 0xc0, !PT ;  /* 0x0000078002027812 */ /* 0x000fe200078ec0ff */
[----:B------:R-:W-:Y:S01]  /*1b70*/  ULOP3.LUT UR22, UR22, 0x1, URZ, 0xc0, !UPT ;  /* 0x0000000116167892 */ /* 0x000fe2000f8ec03f */
[----:B------:R-:W-:Y:S01]  /*1b80*/  F2FP.F16.F32.PACK_AB R32, R33, R32 ;  /* 0x000000202120723e */ /* 0x000fe200000000ff */
[----:B------:R-:W-:Y:S01]  /*1b90*/  UMOV UR10, UR11 ;  /* 0x0000000b000a7c82 */ /* 0x000fe20008000000 */
[----:B------:R-:W-:Y:S01]  /*1ba0*/  LOP3.LUT R4, R2, 0x3800, R3, 0xf8, !PT ;  /* 0x0000380002047812 */ /* 0x000fe200078ef803 */
[----:B------:R-:W-:Y:S01]  /*1bb0*/  IMAD.SHL.U32 R2, R0, 0x10, RZ ;  /* 0x0000001000027824 */ /* 0x000fe200078e00ff */
[----:B------:R-:W-:Y:S01]  /*1bc0*/  F2FP.F16.F32.PACK_AB R26, R29, R28 ;  /* 0x0000001c1d1a723e */ /* 0x000fe200000000ff */
[----:B------:R-:W-:Y:S01]  /*1bd0*/  ULEA UR8, UR22, UR7, 0xd ;  /* 0x0000000716087291 */ /* 0x000fe2000f8e683f */
[----:B------:R-:W-:Y:S01]  /*1be0*/  F2FP.F16.F32.PACK_AB R27, R31, R30 ;  /* 0x0000001e1f1b723e */ /* 0x000fe200000000ff */
[----:B------:R-:W-:Y:S01]  /*1bf0*/  ULEA UR9, UR22, UR23, 0x6 ;  /* 0x0000001716097291 */ /* 0x000fe2000f8e303f */
[----:B------:R-:W-:-:S02]  /*1c00*/  LOP3.LUT R3, R2, 0x70, RZ, 0xc0, !PT ;  /* 0x0000007002037812 */ /* 0x000fc400078ec0ff */
[----:B------:R-:W-:Y:S02]  /*1c10*/  F2FP.F16.F32.PACK_AB R33, R35, R34 ;  /* 0x000000222321723e */ /* 0x000fe400000000ff */
[----:B------:R-:W-:Y:S02]  /*1c20*/  LOP3.LUT R3, R3, 0x10, R0, 0x78, !PT ;  /* 0x0000001003037812 */ /* 0x000fe400078e7800 */
[----:B------:R-:W-:Y:S01]  /*1c30*/  F2FP.F16.F32.PACK_AB R40, R41, R40 ;  /* 0x000000282928723e */ /* 0x000fe200000000ff */
[----:B------:R-:W4:Y:S02]  /*1c40*/  @!P2 SYNCS.CCTL.IV [UR7+0x18000] ;  /* 0x01800000ff00a9b1 */ /* 0x000f240008000007 */
[----:B----4-:R-:W-:Y:S01]  /*1c50*/  BAR.SYNC.DEFER_BLOCKING 0x0 ;  /* 0x0000000000007b1d */ /* 0x010fe20000010000 */
[----:B------:R-:W-:Y:S02]  /*1c60*/  LOP3.LUT R3, R4, R3, RZ, 0xfc, !PT ;  /* 0x0000000304037212 */ /* 0x000fe400078efcff */
[----:B------:R-:W-:-:S02]  /*1c70*/  F2FP.F16.F32.PACK_AB R34, R37, R36 ;  /* 0x000000242522723e */ /* 0x000fc400000000ff */
[C---:B------:R-:W-:Y:S01]  /*1c80*/  LOP3.LUT R2, R3.reuse, 0x20, RZ, 0x3c, !PT ;  /* 0x0000002003027812 */ /* 0x040fe200078e3cff */
[C---:B------:R-:W-:Y:S01]  /*1c90*/  VIADD R0, R3.reuse, UR7 ;  /* 0x0000000703007c36 */ /* 0x040fe20008000000 */
[C---:B------:R-:W-:Y:S02]  /*1ca0*/  LOP3.LUT R4, R3.reuse, 0x40, RZ, 0x3c, !PT ;  /* 0x0000004003047812 */ /* 0x040fe400078e3cff */
[----:B------:R-:W-:Y:S01]  /*1cb0*/  LOP3.LUT R3, R3, 0x60, RZ, 0x3c, !PT ;  /* 0x0000006003037812 */ /* 0x000fe200078e3cff */
[----:B------:R-:W-:Y:S01]  /*1cc0*/  VIADD R2, R2, UR7 ;  /* 0x0000000702027c36 */ /* 0x000fe20008000000 */
[----:B------:R-:W-:Y:S01]  /*1cd0*/  F2FP.F16.F32.PACK_AB R35, R39, R38 ;  /* 0x000000262723723e */ /* 0x000fe200000000ff */
[----:B------:R-:W-:Y:S01]  /*1ce0*/  VIADD R4, R4, UR7 ;  /* 0x0000000704047c36 */ /* 0x000fe20008000000 */
[----:B------:R-:W-:Y:S01]  /*1cf0*/  F2FP.F16.F32.PACK_AB R41, R43, R42 ;  /* 0x0000002a2b29723e */ /* 0x000fe200000000ff */
[----:B------:R-:W-:Y:S01]  /*1d00*/  VIADD R3, R3, UR7 ;  /* 0x0000000703037c36 */ /* 0x000fe20008000000 */
[----:B------:R-:W-:-:S02]  /*1d10*/  F2FP.F16.F32.PACK_AB R48, R49, R48 ;  /* 0x000000303130723e */ /* 0x000fc400000000ff */
[----:B------:R-:W-:Y:S02]  /*1d20*/  F2FP.F16.F32.PACK_AB R42, R45, R44 ;  /* 0x0000002c2d2a723e */ /* 0x000fe400000000ff */
[----:B------:R-:W-:Y:S02]  /*1d30*/  F2FP.F16.F32.PACK_AB R43, R47, R46 ;  /* 0x0000002e2f2b723e */ /* 0x000fe400000000ff */
[----:B------:R-:W-:Y:S02]  /*1d40*/  F2FP.F16.F32.PACK_AB R49, R51, R50 ;  /* 0x000000323331723e */ /* 0x000fe400000000ff */
[----:B------:R-:W-:Y:S01]  /*1d50*/  F2FP.F16.F32.PACK_AB R50, R53, R52 ;  /* 0x000000343532723e */ /* 0x000fe200000000ff */
[----:B------:R-:W4:Y:S02]  /*1d60*/  @!P2 SYNCS.CCTL.IV [UR7+0x18008] ;  /* 0x01800800ff00a9b1 */ /* 0x000f240008000007 */
[----:B----4-:R-:W-:Y:S01]  /*1d70*/  BAR.SYNC.DEFER_BLOCKING 0x0 ;  /* 0x0000000000007b1d */ /* 0x010fe20000010000 */
[----:B------:R-:W-:-:S02]  /*1d80*/  F2FP.F16.F32.PACK_AB R51, R55, R54 ;  /* 0x000000363733723e */ /* 0x000fc400000000ff */
[----:B------:R-:W-:-:S13]  /*1d90*/  ISETP.LT.U32.AND P0, PT, R6, 0x40, P0 ;  /* 0x000000400600780c */ /* 0x000fda0000701070 */
[----:B------:R-:W-:Y:S01]  /*1da0*/  VOTEU.ANY UP0, P0 ;  /* 0x00000000003f7886 */ /* 0x000fe20000000100 */
[----:B------:R-:W-:-:S04]  /*1db0*/  VOTEU.ANY UP1, P0 ;  /* 0x00000000003f7886 */ /* 0x000fc80000020100 */
[----:B-1----:R-:W-:Y:S01]  /*1dc0*/  @UP0 UMOV UR4, UR20 ;  /* 0x0000001400040c82 */ /* 0x002fe20008000000 */
[----:B------:R-:W-:Y:S01]  /*1dd0*/  @UP0 UMOV UR5, UR21 ;  /* 0x0000001500050c82 */ /* 0x000fe20008000000 */
[----:B------:R-:W1:Y:S02]  /*1de0*/  @!P2 SYNCS.CCTL.IV [UR7+0x18010] ;  /* 0x01801000ff00a9b1 */ /* 0x000e640008000007 */
[----:B-1----:R-:W-:Y:S06]  /*1df0*/  BAR.SYNC.DEFER_BLOCKING 0x0 ;  /* 0x0000000000007b1d */ /* 0x002fec0000010000 */
[----:B------:R-:W1:Y:S02]  /*1e00*/  @!P2 SYNCS.CCTL.IV [UR7+0x18018] ;  /* 0x01801800ff00a9b1 */ /* 0x000e640008000007 */
[----:B-1----:R-:W-:Y:S04]  /*1e10*/  STSM.16.M88.4 [R0], R24 ;  /* 0x0000001800007844 */ /* 0x002fe80000000200 */
[----:B------:R-:W-:Y:S04]  /*1e20*/  STSM.16.M88.4 [R2], R32 ;  /* 0x0000002002007844 */ /* 0x000fe80000000200 */
[----:B------:R-:W-:Y:S04]  /*1e30*/  STSM.16.M88.4 [R4], R40 ;  /* 0x0000002804007844 */ /* 0x000fe80000000200 */
[----:B------:R-:W-:Y:S01]  /*1e40*/  STSM.16.M88.4 [R3], R48 ;  /* 0x0000003003007844 */ /* 0x000fe20000000200 */
[----:B------:R1:W-:Y:S06]  /*1e50*/  MEMBAR.ALL.CTA ;  /* 0x0000000000007992 */ /* 0x0003ec0000008000 */
[----:B-1----:R-:W1:Y:S02]  /*1e60*/  FENCE.VIEW.ASYNC.S ;  /* 0x00000000000073c6 */ /* 0x002e640000000000 */
[----:B-1----:R-:W-:Y:S06]  /*1e70*/  BAR.SYNC.DEFER_BLOCKING 0x0 ;  /* 0x0000000000007b1d */ /* 0x002fec0000010000 */
[----:B------:R1:W-:Y:S01]  /*1e80*/  @UP1 UTMASTG.2D [UR8], [UR4] ;  /* 0x00000008040013b5 */ /* 0x0003e20008008000 */
[----:B------:R0:W-:Y:S01]  /*1e90*/  UTMACMDFLUSH ;  /* 0x00000000000079b7 */ /* 0x0001e20000000000 */
[----:B------:R-:W-:-:S04]  /*1ea0*/  DEPBAR.LE SB0, 0x0 ;  /* 0x000080000000791a */ /* 0x000fc80000000000 */
[----:B------:R-:W-:Y:S06]  /*1eb0*/  BAR.SYNC.DEFER_BLOCKING 0x0 ;  /* 0x0000000000007b1d */ /* 0x000fec0000010000 */
[----:B-1----:R-:W-:Y:S05]  /*1ec0*/  EXIT ;  /* 0x000000000000794d */ /* 0x002fea0003800000 */
.L_x_48:
[----:B------:R-:W1:Y:S02]  /*1ed0*/  SYNCS.PHASECHK.TRANS64.TRYWAIT P0, [UR5+0x18000], R2 ;  /* 0x01800002ff0075a7 */ /* 0x000e640008000145 */
[----:B-1----:R-:W-:Y:S05]  /*1ee0*/  @!P0 BRA `(.L_x_48) ;  /* 0xfffffffc00f88947 */ /* 0x002fea000383ffff */
[----:B------:R-:W-:Y:S05]  /*1ef0*/  BRA `(.L_x_50) ;  /* 0xfffffff800787947 */ /* 0x000fea000383ffff */
.L_x_51:
[----:B------:R-:W-:-:S00]  /*1f00*/  BRA `(.L_x_51) ;  /* 0xfffffffc00fc7947 */ /* 0x000fc0000383ffff */
[----:B------:R-:W-:-:S00]  /*1f10*/  NOP ;  /* 0x0000000000007918 */ /* 0x000fc00000000000 */
        /* <DEDUP_REMOVED lines=14> */
.L_x_52:


//--------------------- .nv.shared.gluon_wgmma    --------------------------
	.section	.nv.shared.gluon_wgmma,"aw",@nobits
	.sectionflags	@""
	.align	16
	.zero		1024


//--------------------- .nv.shared.reserved.0     --------------------------
	.section	.nv.shared.reserved.0,"aw",@nobits
	.weak		__nv_reservedSMEM_offset_0_alias
	.size		__nv_reservedSMEM_offset_0_alias, 0, 0
	.other		__nv_reservedSMEM_offset_0_alias,@"STO_CUDA_RESERVED_SHARED STV_DEFAULT"
__nv_reservedSMEM_offset_0_alias:
	.zero		0


//--------------------- .nv.constant0.gluon_wgmma --------------------------
	.section	.nv.constant0.gluon_wgmma,"a",@progbits
	.sectionflags	@""
	.align	4
.nv.constant0.gluon_wgmma:
	.zero		608


//--------------------- SYMBOLS --------------------------

	.type		.nv.reservedSmem.offset0,@object
	.size		.nv.reservedSmem.offset0,0x4
